def matmul_kernel(
    a_ptr,
    b_ptr,
    c_ptr,
    M,
    N,
    K,
    stride_am,
    stride_ak,
    stride_bk,
    stride_bn,
    stride_cm,
    stride_cn,
    BLOCK_M: tl.constexpr,
    BLOCK_N: tl.constexpr,
    BLOCK_K: tl.constexpr,
    GROUP_M: tl.constexpr,
):
    pid = tl.program_id(axis=0)
    num_pid_m = tl.cdiv(M, BLOCK_M)
    num_pid_n = tl.cdiv(N, BLOCK_N)
    num_pid_in_group = GROUP_M * num_pid_n
    group_id = pid // num_pid_in_group
    first_pid_m = group_id * GROUP_M
    group_size_m = min(num_pid_m - first_pid_m, GROUP_M)
    pid_m = first_pid_m + ((pid % num_pid_in_group) % group_size_m)
    pid_n = (pid % num_pid_in_group) // group_size_m

    offs_am = (pid_m * BLOCK_M + tl.arange(0, BLOCK_M)) % M
    offs_bn = (pid_n * BLOCK_N + tl.arange(0, BLOCK_N)) % N
    offs_k = tl.arange(0, BLOCK_K)
    a_ptrs = a_ptr + offs_am[:, None] * stride_am + offs_k[None, :] * stride_ak
    b_ptrs = b_ptr + offs_k[:, None] * stride_bk + offs_bn[None, :] * stride_bn

    acc = tl.zeros((BLOCK_M, BLOCK_N), dtype=tl.float32)
    for kk in range(0, tl.cdiv(K, BLOCK_K)):
        a = tl.load(a_ptrs, mask=offs_k[None, :] < K - kk * BLOCK_K, other=0.0)
        b = tl.load(b_ptrs, mask=offs_k[:, None] < K - kk * BLOCK_K, other=0.0)
        acc = tl.dot(a, b, acc)
        a_ptrs += BLOCK_K * stride_ak
        b_ptrs += BLOCK_K * stride_bk

    c = acc.to(c_ptr.dtype.element_ty)
    offs_cm = pid_m * BLOCK_M + tl.arange(0, BLOCK_M)
    offs_cn = pid_n * BLOCK_N + tl.arange(0, BLOCK_N)
    c_ptrs = c_ptr + offs_cm[:, None] * stride_cm + offs_cn[None, :] * stride_cn
    mask = (offs_cm[:, None] < M) & (offs_cn[None, :] < N)
    tl.store(c_ptrs, c, mask=mask)

# config = {"BLOCK_K": 32, "BLOCK_M": 64, "BLOCK_N": 512, "GROUP_M": 8, "arch": "sm_90", "dtype": "fp8e4m3", "num_ctas": 1, "num_stages": 3, "num_warps": 16}
# arch = sm_90


// ===== COMPILED SASS (sm_90a) =====

	.target	sm_90a

	.elftype	@"ET_EXEC"


//--------------------- .note.nv.tkinfo           --------------------------
	.section	.note.nv.tkinfo,"",@"SHT_NOTE"
	.sectionflags	@"SHF_NOTE_NV_TKINFO"
	.tkinfo
        /*0018*/ 	.word	0x00000002
        /*0030*/ 	.string	""
        /*0030*/ 	.string	"ptxas"
        /*0030*/ 	.string	"Cuda compilation tools, release 13.0, V13.0.88"
        /*0030*/ 	.string	"Build cuda_13.0.r13.0/compiler.36424714_0"
        /*0030*/ 	.string	"-v  -suppress-debug-info  -lineinfo  -arch sm_90a "



//--------------------- .note.nv.cuinfo           --------------------------
	.section	.note.nv.cuinfo,"",@"SHT_NOTE"
	.sectionflags	@"SHF_NOTE_NV_CUINFO"
        /*0018*/ 	.short	0x0002
        /*001a*/ 	.short	0x005a
        /*001c*/ 	.short	0x0082
	.zero		2


//--------------------- .nv.info                  --------------------------
	.section	.nv.info,"",@"SHT_CUDA_INFO"
	.align	4


	//----- nvinfo : EIATTR_REGCOUNT
	.align		4
        /*0000*/ 	.byte	0x04, 0x2f
        /*0002*/ 	.short	(.L_1 - .L_0)
	.align		4
.L_0:
        /*0004*/ 	.word	index@(matmul_kernel)
        /*0008*/ 	.word	0x00000080


	//----- nvinfo : EIATTR_FRAME_SIZE
	.align		4
.L_1:
        /*000c*/ 	.byte	0x04, 0x11
        /*000e*/ 	.short	(.L_3 - .L_2)
	.align		4
.L_2:
        /*0010*/ 	.word	index@(matmul_kernel)
        /*0014*/ 	.word	0x000000f8


	//----- nvinfo : EIATTR_MIN_STACK_SIZE
	.align		4
.L_3:
        /*0018*/ 	.byte	0x04, 0x12
        /*001a*/ 	.short	(.L_5 - .L_4)
	.align		4
.L_4:
        /*001c*/ 	.word	index@(matmul_kernel)
        /*0020*/ 	.word	0x000000f8
.L_5:


//--------------------- .nv.compat                --------------------------
	.section	.nv.compat,"",@"SHT_CUDA_COMPAT_INFO"
	.align	4
        /*0000*/ 	.byte	0x02, 0x09, 0x01, 0x00, 0x02, 0x02, 0x04, 0x00, 0x02, 0x05, 0x05, 0x00, 0x03, 0x07, 0x01, 0x01
        /*0010*/ 	.byte	0x02, 0x03, 0x00, 0x00, 0x02, 0x06, 0x01, 0x00, 0x04, 0x0b, 0x08, 0x00, 0x00, 0x00, 0x00, 0x00
        /*0020*/ 	.byte	0x00, 0x00, 0x00, 0x00


//--------------------- .nv.info.matmul_kernel    --------------------------
	.section	.nv.info.matmul_kernel,"",@"SHT_CUDA_INFO"
	.sectionflags	@""
	.align	4


	//----- nvinfo : EIATTR_CUDA_API_VERSION
	.align		4
        /*0000*/ 	.byte	0x04, 0x37
        /*0002*/ 	.short	(.L_7 - .L_6)
.L_6:
        /*0004*/ 	.word	0x00000082


	//----- nvinfo : EIATTR_KPARAM_INFO
	.align		4
.L_7:
        /*0008*/ 	.byte	0x04, 0x17
        /*000a*/ 	.short	(.L_9 - .L_8)
.L_8:
        /*000c*/ 	.word	0x00000000
        /*0010*/ 	.short	0x000d
        /*0012*/ 	.short	0x0048
        /*0014*/ 	.byte	0x00, 0xf4, 0x21, 0x00


	//----- nvinfo : EIATTR_KPARAM_INFO
	.align		4
.L_9:
        /*0018*/ 	.byte	0x04, 0x17
        /*001a*/ 	.short	(.L_11 - .L_10)
.L_10:
        /*001c*/ 	.word	0x00000000
        /*0020*/ 	.short	0x000c
        /*0022*/ 	.short	0x0040
        /*0024*/ 	.byte	0x00, 0xf4, 0x21, 0x00


	//----- nvinfo : EIATTR_KPARAM_INFO
	.align		4
.L_11:
        /*0028*/ 	.byte	0x04, 0x17
        /*002a*/ 	.short	(.L_13 - .L_12)
.L_12:
        /*002c*/ 	.word	0x00000000
        /*0030*/ 	.short	0x000b
        /*0032*/ 	.short	0x0038
        /*0034*/ 	.byte	0x00, 0xf0, 0x11, 0x00


	//----- nvinfo : EIATTR_KPARAM_INFO
	.align		4
.L_13:
        /*0038*/ 	.byte	0x04, 0x17
        /*003a*/ 	.short	(.L_15 - .L_14)
.L_14:
        /*003c*/ 	.word	0x00000000
        /*0040*/ 	.short	0x000a
        /*0042*/ 	.short	0x0034
        /*0044*/ 	.byte	0x00, 0xf0, 0x11, 0x00


	//----- nvinfo : EIATTR_KPARAM_INFO
	.align		4
.L_15:
        /*0048*/ 	.byte	0x04, 0x17
        /*004a*/ 	.short	(.L_17 - .L_16)
.L_16:
        /*004c*/ 	.word	0x00000000
        /*0050*/ 	.short	0x0009
        /*0052*/ 	.short	0x0030
        /*0054*/ 	.byte	0x00, 0xf0, 0x11, 0x00


	//----- nvinfo : EIATTR_KPARAM_INFO
	.align		4
.L_17:
        /*0058*/ 	.byte	0x04, 0x17
        /*005a*/ 	.short	(.L_19 - .L_18)
.L_18:
        /*005c*/ 	.word	0x00000000
        /*0060*/ 	.short	0x0008
        /*0062*/ 	.short	0x002c
        /*0064*/ 	.byte	0x00, 0xf0, 0x11, 0x00


	//----- nvinfo : EIATTR_KPARAM_INFO
	.align		4
.L_19:
        /*0068*/ 	.byte	0x04, 0x17
        /*006a*/ 	.short	(.L_21 - .L_20)
.L_20:
        /*006c*/ 	.word	0x00000000
        /*0070*/ 	.short	0x0007
        /*0072*/ 	.short	0x0028
        /*0074*/ 	.byte	0x00, 0xf0, 0x11, 0x00


	//----- nvinfo : EIATTR_KPARAM_INFO
	.align		4
.L_21:
        /*0078*/ 	.byte	0x04, 0x17
        /*007a*/ 	.short	(.L_23 - .L_22)
.L_22:
        /*007c*/ 	.word	0x00000000
        /*0080*/ 	.short	0x0006
        /*0082*/ 	.short	0x0024
        /*0084*/ 	.byte	0x00, 0xf0, 0x11, 0x00


	//----- nvinfo : EIATTR_KPARAM_INFO
	.align		4
.L_23:
        /*0088*/ 	.byte	0x04, 0x17
        /*008a*/ 	.short	(.L_25 - .L_24)
.L_24:
        /*008c*/ 	.word	0x00000000
        /*0090*/ 	.short	0x0005
        /*0092*/ 	.short	0x0020
        /*0094*/ 	.byte	0x00, 0xf0, 0x11, 0x00


	//----- nvinfo : EIATTR_KPARAM_INFO
	.align		4
.L_25:
        /*0098*/ 	.byte	0x04, 0x17
        /*009a*/ 	.short	(.L_27 - .L_26)
.L_26:
        /*009c*/ 	.word	0x00000000
        /*00a0*/ 	.short	0x0004
        /*00a2*/ 	.short	0x001c
        /*00a4*/ 	.byte	0x00, 0xf0, 0x11, 0x00


	//----- nvinfo : EIATTR_KPARAM_INFO
	.align		4
.L_27:
        /*00a8*/ 	.byte	0x04, 0x17
        /*00aa*/ 	.short	(.L_29 - .L_28)
.L_28:
        /*00ac*/ 	.word	0x00000000
        /*00b0*/ 	.short	0x0003
        /*00b2*/ 	.short	0x0018
        /*00b4*/ 	.byte	0x00, 0xf0, 0x11, 0x00


	//----- nvinfo : EIATTR_KPARAM_INFO
	.align		4
.L_29:
        /*00b8*/ 	.byte	0x04, 0x17
        /*00ba*/ 	.short	(.L_31 - .L_30)
.L_30:
        /*00bc*/ 	.word	0x00000000
        /*00c0*/ 	.short	0x0002
        /*00c2*/ 	.short	0x0010
        /*00c4*/ 	.byte	0x00, 0xf4, 0x21, 0x00


	//----- nvinfo : EIATTR_KPARAM_INFO
	.align		4
.L_31:
        /*00c8*/ 	.byte	0x04, 0x17
        /*00ca*/ 	.short	(.L_33 - .L_32)
.L_32:
        /*00cc*/ 	.word	0x00000000
        /*00d0*/ 	.short	0x0001
        /*00d2*/ 	.short	0x0008
        /*00d4*/ 	.byte	0x00, 0xf4, 0x21, 0x00


	//----- nvinfo : EIATTR_KPARAM_INFO
	.align		4
.L_33:
        /*00d8*/ 	.byte	0x04, 0x17
        /*00da*/ 	.short	(.L_35 - .L_34)
.L_34:
        /*00dc*/ 	.word	0x00000000
        /*00e0*/ 	.short	0x0000
        /*00e2*/ 	.short	0x0000
        /*00e4*/ 	.byte	0x00, 0xf4, 0x21, 0x00


	//----- nvinfo : EIATTR_SPARSE_MMA_MASK
	.align		4
.L_35:
        /*00e8*/ 	.byte	0x03, 0x50
        /*00ea*/ 	.short	0x0000


	//----- nvinfo : EIATTR_MAXREG_COUNT
	.align		4
        /*00ec*/ 	.byte	0x03, 0x1b
        /*00ee*/ 	.short	0x0080


	//----- nvinfo : EIATTR_NUM_BARRIERS
	.align		4
        /*00f0*/ 	.byte	0x02, 0x4c
        /*00f2*/ 	.byte	0x01
	.zero		1


	//----- nvinfo : EIATTR_ANNOTATIONS
	.align		4
        /*00f4*/ 	.byte	0x04, 0x55
        /*00f6*/ 	.short	(.L_37 - .L_36)


	//   ....[0]....
.L_36:
        /*00f8*/ 	.word	0x00000001
        /*00fc*/ 	.byte	0xb0, 0x05, 0x00, 0x00, 0x01, 0x00, 0x00, 0x00, 0x20, 0x06, 0x00, 0x00, 0x01, 0x00, 0x00, 0x00
        /* <DEDUP_REMOVED lines=101> */
        /*075c*/ 	.byte	0xd0, 0x4f, 0x00, 0x00


	//----- nvinfo : EIATTR_MERCURY_ISA_VERSION
	.align		4
.L_37:
        /*0760*/ 	.byte	0x03, 0x5f
        /*0762*/ 	.short	0x0101


	//----- nvinfo : EIATTR_EXIT_INSTR_OFFSETS
	.align		4
        /*0764*/ 	.byte	0x04, 0x1c
        /*0766*/ 	.short	(.L_39 - .L_38)


	//   ....[0]....
.L_38:
        /*0768*/ 	.word	0x00007d40


	//   ....[1]....
        /*076c*/ 	.word	0x00007d60


	//----- nvinfo : EIATTR_REQNTID
	.align		4
.L_39:
        /*0770*/ 	.byte	0x04, 0x10
        /*0772*/ 	.short	(.L_41 - .L_40)
.L_40:
        /*0774*/ 	.word	0x00000200
        /*0778*/ 	.word	0x00000001
        /*077c*/ 	.word	0x00000001


	//----- nvinfo : EIATTR_CBANK_PARAM_SIZE
	.align		4
.L_41:
        /*0780*/ 	.byte	0x03, 0x19
        /*0782*/ 	.short	0x0050


	//----- nvinfo : EIATTR_PARAM_CBANK
	.align		4
        /*0784*/ 	.byte	0x04, 0x0a
        /*0786*/ 	.short	(.L_43 - .L_42)
	.align		4
.L_42:
        /*0788*/ 	.word	index@(.nv.constant0.matmul_kernel)
        /*078c*/ 	.short	0x0210
        /*078e*/ 	.short	0x0050


	//----- nvinfo : EIATTR_SW_WAR
	.align		4
.L_43:
        /*0790*/ 	.byte	0x04, 0x36
        /*0792*/ 	.short	(.L_45 - .L_44)
.L_44:
        /*0794*/ 	.word	0x00000008
.L_45:


//--------------------- .nv.callgraph             --------------------------
	.section	.nv.callgraph,"",@"SHT_CUDA_CALLGRAPH"
	.align	4
	.sectionentsize	8
	.align		4
        /*0000*/ 	.word	0x00000000
	.align		4
        /*0004*/ 	.word	0xffffffff
	.align		4
        /*0008*/ 	.word	0x00000000
	.align		4
        /*000c*/ 	.word	0xfffffffe
	.align		4
        /*0010*/ 	.word	0x00000000
	.align		4
        /*0014*/ 	.word	0xfffffffd
	.align		4
        /*0018*/ 	.word	0x00000000
	.align		4
        /*001c*/ 	.word	0xfffffffc


//--------------------- .text.matmul_kernel       --------------------------
	.section	.text.matmul_kernel,"ax",@progbits
	.align	128
        .global         matmul_kernel
        .type           matmul_kernel,@function
        .size           matmul_kernel,(.L_x_4 - matmul_kernel)
        .other          matmul_kernel,@"STO_CUDA_ENTRY STV_DEFAULT"
matmul_kernel:
.text.matmul_kernel:
[----:B------:R-:W0:Y:S08]  /*0000*/  LDC R1, c[0x0][0x28] ;  /* 0x00000a00ff017b82 */ /* 0x000e300000000800 */
[----:B------:R-:W1:Y:S01]  /*0010*/  LDC.64 R48, c[0x0][0x228] ;  /* 0x00008a00ff307b82 */ /* 0x000e620000000a00 */
[----:B------:R-:W2:Y:S01]  /*0020*/  S2R R5, SR_CTAID.X ;  /* 0x0000000000057919 */ /* 0x000ea20000002500 */
[----:B0-----:R-:W-:Y:S01]  /*0030*/  VIADD R1, R1, 0xffffff08 ;  /* 0xffffff0801017836 */ /* 0x001fe20000000000 */
[----:B------:R-:W-:Y:S01]  /*0040*/  ULDC.64 UR12, c[0x0][0x208] ;  /* 0x00008200000c7ab9 */ /* 0x000fe20000000a00 */
[----:B------:R-:W0:Y:S04]  /*0050*/  S2R R93, SR_TID.X ;  /* 0x00000000005d7919 */ /* 0x000e280000002100 */
[----:B------:R-:W3:Y:S01]  /*0060*/  S2UR UR6, SR_CgaCtaId ;  /* 0x00000000000679c3 */ /* 0x000ee20000008800 */
[----:B-1----:R-:W-:-:S05]  /*0070*/  VIADD R0, R49, 0x1ff ;  /* 0x000001ff31007836 */ /* 0x002fca0000000000 */
[----:B------:R-:W-:-:S04]  /*0080*/  SHF.R.S32.HI R3, RZ, 0x1f, R0 ;  /* 0x0000001fff037819 */ /* 0x000fc80000011400 */
[----:B------:R-:W-:Y:S02]  /*0090*/  LEA.HI R3, R3, R0, RZ, 0x9 ;  /* 0x0000000003037211 */ /* 0x000fe400078f48ff */
[----:B--2---:R-:W-:Y:S02]  /*00a0*/  IABS R8, R5 ;  /* 0x0000000500087213 */ /* 0x004fe40000000000 */
[----:B------:R-:W-:Y:S02]  /*00b0*/  SHF.R.S32.HI R3, RZ, 0x9, R3 ;  /* 0x00000009ff037819 */ /* 0x000fe40000011403 */
[C---:B0-----:R-:W-:Y:S02]  /*00c0*/  LEA.HI R95, R93.reuse, 0x8, RZ, 0x1a ;  /* 0x000000085d5f7811 */ /* 0x041fe400078fd0ff */
[----:B------:R-:W-:Y:S01]  /*00d0*/  LEA.HI R96, R93, 0x18, RZ, 0x1a ;  /* 0x000000185d607811 */ /* 0x000fe200078fd0ff */
[----:B------:R-:W-:-:S05]  /*00e0*/  IMAD.SHL.U32 R4, R3, 0x8, RZ ;  /* 0x0000000803047824 */ /* 0x000fca00078e00ff */
[-C--:B------:R-:W-:Y:S02]  /*00f0*/  IABS R7, R4.reuse ;  /* 0x0000000400077213 */ /* 0x080fe40000000000 */
[----:B------:R-:W-:Y:S02]  /*0100*/  IABS R10, R4 ;  /* 0x00000004000a7213 */ /* 0x000fe40000000000 */
[----:B------:R-:W0:Y:S08]  /*0110*/  I2F.RP R0, R7 ;  /* 0x0000000700007306 */ /* 0x000e300000209400 */
[----:B0-----:R-:W0:Y:S02]  /*0120*/  MUFU.RCP R0, R0 ;  /* 0x0000000000007308 */ /* 0x001e240000001000 */
[----:B0-----:R-:W-:-:S02]  /*0130*/  VIADD R2, R0, 0xffffffe ;  /* 0x0ffffffe00027836 */ /* 0x001fc40000000000 */
[----:B------:R-:W-:-:S04]  /*0140*/  IMAD.MOV R0, RZ, RZ, -R10 ;  /* 0x000000ffff007224 */ /* 0x000fc800078e0a0a */
[----:B------:R0:W1:Y:S02]  /*0150*/  F2I.FTZ.U32.TRUNC.NTZ R3, R2 ;  /* 0x0000000200037305 */ /* 0x000064000021f000 */
[----:B0-----:R-:W-:Y:S02]  /*0160*/  IMAD.MOV.U32 R2, RZ, RZ, RZ ;  /* 0x000000ffff027224 */ /* 0x001fe400078e00ff */
[----:B-1----:R-:W-:-:S04]  /*0170*/  IMAD.MOV R6, RZ, RZ, -R3 ;  /* 0x000000ffff067224 */ /* 0x002fc800078e0a03 */
[----:B------:R-:W-:Y:S02]  /*0180*/  IMAD R9, R6, R7, RZ ;  /* 0x0000000706097224 */ /* 0x000fe400078e02ff */
[----:B------:R-:W-:Y:S02]  /*0190*/  IMAD.MOV.U32 R6, RZ, RZ, R8 ;  /* 0x000000ffff067224 */ /* 0x000fe400078e0008 */
[----:B------:R-:W-:-:S06]  /*01a0*/  IMAD.HI.U32 R3, R3, R9, R2 ;  /* 0x0000000903037227 */ /* 0x000fcc00078e0002 */
[----:B------:R-:W-:-:S04]  /*01b0*/  IMAD.HI.U32 R3, R3, R6, RZ ;  /* 0x0000000603037227 */ /* 0x000fc800078e00ff */
[----:B------:R-:W-:-:S05]  /*01c0*/  IMAD R0, R3, R0, R6 ;  /* 0x0000000003007224 */ /* 0x000fca00078e0206 */
[----:B------:R-:W-:-:S13]  /*01d0*/  ISETP.GT.U32.AND P1, PT, R7, R0, PT ;  /* 0x000000000700720c */ /* 0x000fda0003f24070 */
[----:B------:R-:W-:Y:S02]  /*01e0*/  @!P1 IMAD.IADD R0, R0, 0x1, -R7 ;  /* 0x0000000100009824 */ /* 0x000fe400078e0a07 */
[----:B------:R-:W-:Y:S01]  /*01f0*/  @!P1 VIADD R3, R3, 0x1 ;  /* 0x0000000103039836 */ /* 0x000fe20000000000 */
[----:B------:R-:W-:Y:S02]  /*0200*/  ISETP.NE.AND P1, PT, R4, RZ, PT ;  /* 0x000000ff0400720c */ /* 0x000fe40003f25270 */
[----:B------:R-:W-:Y:S02]  /*0210*/  ISETP.GE.U32.AND P0, PT, R0, R7, PT ;  /* 0x000000070000720c */ /* 0x000fe40003f06070 */
[----:B------:R-:W-:-:S04]  /*0220*/  LOP3.LUT R0, R5, R4, RZ, 0x3c, !PT ;  /* 0x0000000405007212 */ /* 0x000fc800078e3cff */
[----:B------:R-:W-:Y:S01]  /*0230*/  ISETP.GE.AND P2, PT, R0, RZ, PT ;  /* 0x000000ff0000720c */ /* 0x000fe20003f46270 */
[----:B------:R-:W-:-:S06]  /*0240*/  VIADD R0, R48, 0x3f ;  /* 0x0000003f30007836 */ /* 0x000fcc0000000000 */
[----:B------:R-:W-:-:S04]  /*0250*/  @P0 VIADD R3, R3, 0x1 ;  /* 0x0000000103030836 */ /* 0x000fc80000000000 */
[----:B------:R-:W-:Y:S01]  /*0260*/  IMAD.MOV.U32 R2, RZ, RZ, R3 ;  /* 0x000000ffff027224 */ /* 0x000fe200078e0003 */
[----:B------:R-:W-:-:S03]  /*0270*/  SHF.R.S32.HI R3, RZ, 0x1f, R0 ;  /* 0x0000001fff037819 */ /* 0x000fc60000011400 */
[----:B------:R-:W-:Y:S01]  /*0280*/  @!P2 IMAD.MOV R2, RZ, RZ, -R2 ;  /* 0x000000ffff02a224 */ /* 0x000fe200078e0a02 */
[----:B------:R-:W-:Y:S02]  /*0290*/  @!P1 LOP3.LUT R2, RZ, R4, RZ, 0x33, !PT ;  /* 0x00000004ff029212 */ /* 0x000fe400078e33ff */
[----:B------:R-:W-:-:S03]  /*02a0*/  LEA.HI R3, R3, R0, RZ, 0x6 ;  /* 0x0000000003037211 */ /* 0x000fc600078f30ff */
[----:B------:R-:W-:Y:S02]  /*02b0*/  IMAD.SHL.U32 R6, R2, 0x8, RZ ;  /* 0x0000000802067824 */ /* 0x000fe400078e00ff */
[----:B------:R-:W-:-:S03]  /*02c0*/  IMAD.MOV R2, RZ, RZ, -R2 ;  /* 0x000000ffff027224 */ /* 0x000fc600078e0a02 */
[----:B------:R-:W-:Y:S01]  /*02d0*/  LEA.HI.SX32 R3, R3, -R6, 0x1a ;  /* 0x8000000603037211 */ /* 0x000fe200078fd2ff */
[----:B------:R-:W-:-:S03]  /*02e0*/  IMAD R11, R4, R2, R5 ;  /* 0x00000002040b7224 */ /* 0x000fc600078e0205 */
[----:B------:R-:W-:-:S04]  /*02f0*/  VIMNMX R8, R3, 0x8, PT ;  /* 0x0000000803087848 */ /* 0x000fc80003fe0100 */
[-C--:B------:R-:W-:Y:S02]  /*0300*/  IABS R7, R8.reuse ;  /* 0x0000000800077213 */ /* 0x080fe40000000000 */
[----:B------:R-:W-:Y:S02]  /*0310*/  IABS R4, R8 ;  /* 0x0000000800047213 */ /* 0x000fe40000000000 */
[----:B------:R-:W0:Y:S01]  /*0320*/  I2F.RP R0, R7 ;  /* 0x0000000700007306 */ /* 0x000e220000209400 */
[C---:B------:R-:W-:Y:S02]  /*0330*/  R2UR UR4, R8.reuse ;  /* 0x00000000080472ca */ /* 0x040fe400000e0000 */
[----:B------:R-:W-:-:S11]  /*0340*/  R2UR UR7, R8 ;  /* 0x00000000080772ca */ /* 0x000fd600000e0000 */
[----:B------:R-:W-:Y:S01]  /*0350*/  UISETP.NE.AND UP0, UPT, UR4, URZ, UPT ;  /* 0x0000003f0400728c */ /* 0x000fe2000bf05270 */
[----:B0-----:R-:W0:Y:S02]  /*0360*/  MUFU.RCP R0, R0 ;  /* 0x0000000000007308 */ /* 0x001e240000001000 */
[----:B0-----:R-:W-:Y:S02]  /*0370*/  VIADD R3, R0, 0xffffffe ;  /* 0x0ffffffe00037836 */ /* 0x001fe40000000000 */
[----:B------:R-:W-:-:S04]  /*0380*/  IMAD.MOV R0, RZ, RZ, -R4 ;  /* 0x000000ffff007224 */ /* 0x000fc800078e0a04 */
[----:B------:R-:W0:Y:S02]  /*0390*/  F2I.FTZ.U32.TRUNC.NTZ R3, R3 ;  /* 0x0000000300037305 */ /* 0x000e24000021f000 */
[----:B0-----:R-:W-:-:S04]  /*03a0*/  IMAD.MOV R9, RZ, RZ, -R3 ;  /* 0x000000ffff097224 */ /* 0x001fc800078e0a03 */
[----:B------:R-:W-:Y:S01]  /*03b0*/  IMAD.MOV.U32 R2, RZ, RZ, R9 ;  /* 0x000000ffff027224 */ /* 0x000fe200078e0009 */
[----:B------:R-:W-:-:S03]  /*03c0*/  IABS R9, R11 ;  /* 0x0000000b00097213 */ /* 0x000fc60000000000 */
[----:B------:R-:W-:Y:S02]  /*03d0*/  IMAD R5, R2, R7, RZ ;  /* 0x0000000702057224 */ /* 0x000fe400078e02ff */
[----:B------:R-:W-:-:S04]  /*03e0*/  IMAD.MOV.U32 R2, RZ, RZ, RZ ;  /* 0x000000ffff027224 */ /* 0x000fc800078e00ff */
[----:B------:R-:W-:Y:S01]  /*03f0*/  IMAD.HI.U32 R2, R3, R5, R2 ;  /* 0x0000000503027227 */ /* 0x000fe200078e0002 */
[----:B------:R-:W-:Y:S01]  /*0400*/  LOP3.LUT R3, R93, 0x3f, RZ, 0xc0, !PT ;  /* 0x0000003f5d037812 */ /* 0x000fe200078ec0ff */
[----:B------:R-:W0:Y:S04]  /*0410*/  LDC R5, c[0x0][0x230] ;  /* 0x00008c00ff057b82 */ /* 0x000e280000000800 */
[----:B------:R-:W-:-:S04]  /*0420*/  IMAD.HI.U32 R2, R2, R9, RZ ;  /* 0x0000000902027227 */ /* 0x000fc800078e00ff */
[----:B------:R-:W-:-:S05]  /*0430*/  IMAD R0, R2, R0, R9 ;  /* 0x0000000002007224 */ /* 0x000fca00078e0209 */
[----:B------:R-:W-:Y:S01]  /*0440*/  ISETP.GT.U32.AND P1, PT, R7, R0, PT ;  /* 0x000000000700720c */ /* 0x000fe20003f24070 */
[----:B0-----:R-:W-:-:S12]  /*0450*/  VIADD R5, R5, 0x1f ;  /* 0x0000001f05057836 */ /* 0x001fd80000000000 */
[----:B------:R-:W-:Y:S02]  /*0460*/  @!P1 IMAD.IADD R0, R0, 0x1, -R7 ;  /* 0x0000000100009824 */ /* 0x000fe400078e0a07 */
[----:B------:R-:W-:-:S03]  /*0470*/  @!P1 VIADD R2, R2, 0x1 ;  /* 0x0000000102029836 */ /* 0x000fc60000000000 */
[----:B------:R-:W-:Y:S02]  /*0480*/  ISETP.GE.U32.AND P0, PT, R0, R7, PT ;  /* 0x000000070000720c */ /* 0x000fe40003f06070 */
[----:B------:R-:W-:-:S04]  /*0490*/  LOP3.LUT R0, R11, R8, RZ, 0x3c, !PT ;  /* 0x000000080b007212 */ /* 0x000fc800078e3cff */
[----:B------:R-:W-:-:S07]  /*04a0*/  ISETP.GE.AND P2, PT, R0, RZ, PT ;  /* 0x000000ff0000720c */ /* 0x000fce0003f46270 */
[----:B------:R-:W-:Y:S01]  /*04b0*/  @P0 VIADD R2, R2, 0x1 ;  /* 0x0000000102020836 */ /* 0x000fe20000000000 */
[----:B------:R-:W-:-:S05]  /*04c0*/  ISETP.GT.AND P0, PT, R5, 0x1f, PT ;  /* 0x0000001f0500780c */ /* 0x000fca0003f04270 */
[----:B------:R-:W-:-:S05]  /*04d0*/  @!P2 IMAD.MOV R2, RZ, RZ, -R2 ;  /* 0x000000ffff02a224 */ /* 0x000fca00078e0a02 */
[----:B------:R-:W-:Y:S02]  /*04e0*/  R2UR UR5, R2 ;  /* 0x00000000020572ca */ /* 0x000fe400000e0000 */
[----:B------:R-:W-:-:S04]  /*04f0*/  SHF.R.U32.HI R2, RZ, 0x6, R93 ;  /* 0x00000006ff027819 */ /* 0x000fc8000001165d */
[----:B------:R-:W-:-:S03]  /*0500*/  SGXT.U32 R92, R2, 0x3 ;  /* 0x00000003025c781a */ /* 0x000fc60000000000 */
[----:B------:R-:W-:Y:S01]  /*0510*/  @!UP0 ULOP3.LUT UR5, URZ, UR7, URZ, 0x33, !UPT ;  /* 0x000000073f058292 */ /* 0x000fe2000f8e333f */
[----:B------:R-:W-:Y:S02]  /*0520*/  LOP3.LUT R94, R92, 0x10, RZ, 0xfc, !PT ;  /* 0x000000105c5e7812 */ /* 0x000fe400078efcff */
[----:B------:R-:W-:Y:S01]  /*0530*/  ULDC UR7, c[0x0][0x230] ;  /* 0x00008c0000077ab9 */ /* 0x000fe20000000800 */
[----:B------:R-:W-:Y:S02]  /*0540*/  UIADD3 UR4, -UR5, URZ, URZ ;  /* 0x0000003f05047290 */ /* 0x000fe4000fffe13f */
[----:B------:R-:W-:-:S04]  /*0550*/  USHF.L.U32 UR5, UR5, 0x9, URZ ;  /* 0x0000000905057899 */ /* 0x000fc8000800063f */
[----:B------:R-:W-:Y:S01]  /*0560*/  IMAD R0, R8, UR4, R11 ;  /* 0x0000000408007c24 */ /* 0x000fe2000f8e020b */
[----:B------:R-:W-:Y:S02]  /*0570*/  UMOV UR4, 0x400 ;  /* 0x0000040000047882 */ /* 0x000fe40000000000 */
[----:B---3--:R-:W-:Y:S01]  /*0580*/  ULEA UR4, UR6, UR4, 0x18 ;  /* 0x0000000406047291 */ /* 0x008fe2000f8ec03f */
[----:B------:R-:W-:-:S04]  /*0590*/  IMAD.IADD R0, R6, 0x1, R0 ;  /* 0x0000000106007824 */ /* 0x000fc800078e0200 */
[----:B------:R-:W-:-:S05]  /*05a0*/  IMAD R16, R0, 0x40, R3 ;  /* 0x0000004000107824 */ /* 0x000fca00078e0203 */
[----:B------:R0:W-:Y:S01]  /*05b0*/  STL [R1+0xbc], R16 ;  /* 0x0000bc1001007387 */ /* 0x0001e20000100800 */
[----:B------:R-:W-:Y:S05]  /*05c0*/  @P0 BRA `(.L_x_0) ;  /* 0x00000000008c0947 */ /* 0x000fea0003800000 */
[----:B------:R-:W-:Y:S01]  /*05d0*/  IMAD.SHL.U32 R0, R93, 0x20, RZ ;  /* 0x000000205d007824 */ /* 0x000fe200078e00ff */
[----:B------:R-:W-:Y:S02]  /*05e0*/  CS2R R24, SRZ ;  /* 0x0000000000187805 */ /* 0x000fe4000001ff00 */
[----:B------:R-:W-:Y:S02]  /*05f0*/  CS2R R26, SRZ ;  /* 0x00000000001a7805 */ /* 0x000fe4000001ff00 */
[----:B------:R-:W-:Y:S02]  /*0600*/  CS2R R28, SRZ ;  /* 0x00000000001c7805 */ /* 0x000fe4000001ff00 */
[----:B------:R-:W-:Y:S01]  /*0610*/  CS2R R30, SRZ ;  /* 0x00000000001e7805 */ /* 0x000fe2000001ff00 */
[----:B------:R1:W-:Y:S01]  /*0620*/  STL [R1+0xc0], R0 ;  /* 0x0000c00001007387 */ /* 0x0003e20000100800 */
[----:B------:R-:W-:Y:S02]  /*0630*/  CS2R R32, SRZ ;  /* 0x0000000000207805 */ /* 0x000fe4000001ff00 */
[----:B------:R-:W-:-:S02]  /*0640*/  CS2R R34, SRZ ;  /* 0x0000000000227805 */ /* 0x000fc4000001ff00 */
[----:B------:R-:W-:Y:S02]  /*0650*/  CS2R R36, SRZ ;  /* 0x0000000000247805 */ /* 0x000fe4000001ff00 */
[----:B------:R-:W-:Y:S02]  /*0660*/  CS2R R38, SRZ ;  /* 0x0000000000267805 */ /* 0x000fe4000001ff00 */
[----:B------:R-:W-:Y:S02]  /*0670*/  CS2R R40, SRZ ;  /* 0x0000000000287805 */ /* 0x000fe4000001ff00 */
[----:B------:R-:W-:Y:S02]  /*0680*/  CS2R R42, SRZ ;  /* 0x00000000002a7805 */ /* 0x000fe4000001ff00 */
        /* <DEDUP_REMOVED lines=21> */
[----:B------:R-:W-:Y:S01]  /*07e0*/  CS2R R86, SRZ ;  /* 0x0000000000567805 */ /* 0x000fe2000001ff00 */
[----:B-1----:R-:W-:Y:S06]  /*07f0*/  BRA `(.L_x_1) ;  /* 0x0000004400e47947 */ /* 0x002fec0003800000 */
.L_x_0:
[----:B------:R-:W-:Y:S02]  /*0800*/  IABS R0, R48 ;  /* 0x0000003000007213 */ /* 0x000fe40000000000 */
[----:B------:R-:W-:Y:S02]  /*0810*/  CS2R R74, SRZ ;  /* 0x00000000004a7805 */ /* 0x000fe4000001ff00 */
[----:B------:R-:W-:Y:S02]  /*0820*/  IABS R2, R49 ;  /* 0x0000003100027213 */ /* 0x000fe40000000000 */
[----:B------:R-:W-:Y:S01]  /*0830*/  CS2R R76, SRZ ;  /* 0x00000000004c7805 */ /* 0x000fe2000001ff00 */
[----:B------:R-:W1:Y:S01]  /*0840*/  I2F.RP R4, R0 ;  /* 0x0000000000047306 */ /* 0x000e620000209400 */
[----:B------:R-:W-:Y:S02]  /*0850*/  SHF.R.U32.HI R7, RZ, 0x5, R93 ;  /* 0x00000005ff077819 */ /* 0x000fe4000001165d */
[----:B------:R-:W-:-:S02]  /*0860*/  CS2R R80, SRZ ;  /* 0x0000000000507805 */ /* 0x000fc4000001ff00 */
[----:B------:R-:W-:Y:S02]  /*0870*/  IABS R12, R16 ;  /* 0x00000010000c7213 */ /* 0x000fe40000000000 */
[----:B------:R-:W-:Y:S02]  /*0880*/  CS2R R82, SRZ ;  /* 0x0000000000527805 */ /* 0x000fe4000001ff00 */
[----:B------:R-:W-:Y:S02]  /*0890*/  R2UR UR14, R7 ;  /* 0x00000000070e72ca */ /* 0x000fe400000e0000 */
[----:B------:R-:W-:Y:S02]  /*08a0*/  CS2R R84, SRZ ;  /* 0x0000000000547805 */ /* 0x000fe4000001ff00 */
[--C-:B------:R-:W-:Y:S01]  /*08b0*/  SHF.R.S32.HI R73, RZ, 0x2, R93.reuse ;  /* 0x00000002ff497819 */ /* 0x100fe2000001145d */
[----:B------:R-:W2:Y:S01]  /*08c0*/  I2F.RP R3, R2 ;  /* 0x0000000200037306 */ /* 0x000ea20000209400 */
[----:B------:R-:W-:-:S02]  /*08d0*/  SHF.R.S32.HI R78, RZ, 0x7, R93 ;  /* 0x00000007ff4e7819 */ /* 0x000fc4000001145d */
[----:B------:R-:W-:Y:S02]  /*08e0*/  CS2R R86, SRZ ;  /* 0x0000000000567805 */ /* 0x000fe4000001ff00 */
[----:B------:R-:W-:Y:S02]  /*08f0*/  SGXT R73, R73, 0x1 ;  /* 0x000000014949781a */ /* 0x000fe40000000200 */
[----:B------:R-:W-:Y:S01]  /*0900*/  SGXT R78, R78, 0x1 ;  /* 0x000000014e4e781a */ /* 0x000fe20000000200 */
[----:B-1----:R-:W1:Y:S01]  /*0910*/  MUFU.RCP R4, R4 ;  /* 0x0000000400047308 */ /* 0x002e620000001000 */
[----:B------:R-:W-:Y:S02]  /*0920*/  UIADD3 UR6, UR5, UR14, URZ ;  /* 0x0000000e05067290 */ /* 0x000fe4000fffe03f */
[----:B------:R-:W-:Y:S02]  /*0930*/  ULOP3.LUT UR41, UR5, 0xf, UR14, 0xf8, !UPT ;  /* 0x0000000f05297892 */ /* 0x000fe4000f8ef80e */
[----:B------:R-:W-:-:S03]  /*0940*/  UIADD3 UR8, UR6, 0x1f0, URZ ;  /* 0x000001f006087890 */ /* 0x000fc6000fffe03f */
[----:B--2---:R-:W2:Y:S01]  /*0950*/  MUFU.RCP R3, R3 ;  /* 0x0000000300037308 */ /* 0x004ea20000001000 */
[----:B------:R-:W-:Y:S02]  /*0960*/  ULOP3.LUT UR9, UR41, 0x1e0, URZ, 0xfc, !UPT ;  /* 0x000001e029097892 */ /* 0x000fe4000f8efc3f */
[----:B------:R-:W-:Y:S02]  /*0970*/  UIADD3 UR10, UR6, 0x1d0, URZ ;  /* 0x000001d0060a7890 */ /* 0x000fe4000fffe03f */
[----:B------:R-:W-:Y:S02]  /*0980*/  ULOP3.LUT UR11, UR41, 0x1c0, URZ, 0xfc, !UPT ;  /* 0x000001c0290b7892 */ /* 0x000fe4000f8efc3f */
[----:B------:R-:W-:Y:S01]  /*0990*/  UIADD3 UR15, UR6, 0x1b0, URZ ;  /* 0x000001b0060f7890 */ /* 0x000fe2000fffe03f */
[----:B-1----:R-:W-:Y:S01]  /*09a0*/  VIADD R8, R4, 0xffffffe ;  /* 0x0ffffffe04087836 */ /* 0x002fe20000000000 */
[----:B------:R-:W-:Y:S01]  /*09b0*/  ULOP3.LUT UR16, UR41, 0x1a0, URZ, 0xfc, !UPT ;  /* 0x000001a029107892 */ /* 0x000fe2000f8efc3f */
[----:B------:R-:W-:Y:S01]  /*09c0*/  IMAD.U32 R4, RZ, RZ, UR8 ;  /* 0x00000008ff047e24 */ /* 0x000fe2000f8e00ff */
[----:B------:R-:W-:Y:S01]  /*09d0*/  UIADD3 UR17, UR6, 0x190, URZ ;  /* 0x0000019006117890 */ /* 0x000fe2000fffe03f */
[----:B------:R1:W3:Y:S01]  /*09e0*/  F2I.FTZ.U32.TRUNC.NTZ R9, R8 ;  /* 0x0000000800097305 */ /* 0x0002e2000021f000 */
[----:B------:R-:W-:-:S02]  /*09f0*/  ULOP3.LUT UR18, UR41, 0x180, URZ, 0xfc, !UPT ;  /* 0x0000018029127892 */ /* 0x000fc4000f8efc3f */
[----:B------:R-:W-:Y:S01]  /*0a00*/  IABS R10, R4 ;  /* 0x00000004000a7213 */ /* 0x000fe20000000000 */
[----:B--2---:R-:W-:Y:S01]  /*0a10*/  VIADD R6, R3, 0xffffffe ;  /* 0x0ffffffe03067836 */ /* 0x004fe20000000000 */
[----:B------:R-:W-:Y:S02]  /*0a20*/  UIADD3 UR19, UR6, 0x170, URZ ;  /* 0x0000017006137890 */ /* 0x000fe4000fffe03f */
[----:B------:R-:W-:Y:S01]  /*0a30*/  ULOP3.LUT UR20, UR41, 0x160, URZ, 0xfc, !UPT ;  /* 0x0000016029147892 */ /* 0x000fe2000f8efc3f */
[----:B------:R2:W4:Y:S01]  /*0a40*/  F2I.FTZ.U32.TRUNC.NTZ R7, R6 ;  /* 0x0000000600077305 */ /* 0x000522000021f000 */
[----:B-1----:R-:W-:Y:S01]  /*0a50*/  IMAD.MOV.U32 R8, RZ, RZ, RZ ;  /* 0x000000ffff087224 */ /* 0x002fe200078e00ff */
[----:B------:R-:W-:Y:S02]  /*0a60*/  UIADD3 UR21, UR6, 0x150, URZ ;  /* 0x0000015006157890 */ /* 0x000fe4000fffe03f */
[----:B------:R-:W-:Y:S02]  /*0a70*/  ULOP3.LUT UR22, UR41, 0x140, URZ, 0xfc, !UPT ;  /* 0x0000014029167892 */ /* 0x000fe4000f8efc3f */
[----:B------:R-:W-:Y:S01]  /*0a80*/  UIADD3 UR23, UR6, 0x130, URZ ;  /* 0x0000013006177890 */ /* 0x000fe2000fffe03f */
[----:B---3--:R-:W-:Y:S01]  /*0a90*/  IMAD.MOV R13, RZ, RZ, -R9 ;  /* 0x000000ffff0d7224 */ /* 0x008fe200078e0a09 */
[----:B------:R-:W-:Y:S01]  /*0aa0*/  ULOP3.LUT UR24, UR41, 0x120, URZ, 0xfc, !UPT ;  /* 0x0000012029187892 */ /* 0x000fe2000f8efc3f */
[----:B--2---:R-:W-:Y:S01]  /*0ab0*/  IMAD.MOV.U32 R6, RZ, RZ, RZ ;  /* 0x000000ffff067224 */ /* 0x004fe200078e00ff */
[----:B------:R-:W-:Y:S01]  /*0ac0*/  UIADD3 UR25, UR6, 0x110, URZ ;  /* 0x0000011006197890 */ /* 0x000fe2000fffe03f */
[----:B------:R-:W-:Y:S01]  /*0ad0*/  IMAD R3, R13, R0, RZ ;  /* 0x000000000d037224 */ /* 0x000fe200078e02ff */
[----:B------:R-:W-:-:S02]  /*0ae0*/  ULOP3.LUT UR26, UR41, 0x100, URZ, 0xfc, !UPT ;  /* 0x00000100291a7892 */ /* 0x000fc4000f8efc3f */
[----:B------:R-:W-:Y:S01]  /*0af0*/  UIADD3 UR27, UR6, 0xf0, URZ ;  /* 0x000000f0061b7890 */ /* 0x000fe2000fffe03f */
[----:B----4-:R-:W-:Y:S01]  /*0b00*/  IMAD.MOV R11, RZ, RZ, -R7 ;  /* 0x000000ffff0b7224 */ /* 0x010fe200078e0a07 */
[----:B------:R-:W-:Y:S01]  /*0b10*/  ULOP3.LUT UR28, UR41, 0xe0, URZ, 0xfc, !UPT ;  /* 0x000000e0291c7892 */ /* 0x000fe2000f8efc3f */
[----:B------:R-:W-:Y:S01]  /*0b20*/  IMAD.HI.U32 R8, R9, R3, R8 ;  /* 0x0000000309087227 */ /* 0x000fe200078e0008 */
[----:B------:R-:W-:Y:S02]  /*0b30*/  UIADD3 UR29, UR6, 0xd0, URZ ;  /* 0x000000d0061d7890 */ /* 0x000fe4000fffe03f */
[----:B------:R-:W-:Y:S01]  /*0b40*/  ULOP3.LUT UR30, UR41, 0xc0, URZ, 0xfc, !UPT ;  /* 0x000000c0291e7892 */ /* 0x000fe2000f8efc3f */
[----:B------:R-:W-:Y:S01]  /*0b50*/  IMAD R3, R11, R2, RZ ;  /* 0x000000020b037224 */ /* 0x000fe200078e02ff */
[----:B------:R-:W-:Y:S01]  /*0b60*/  UIADD3 UR31, UR6, 0xb0, URZ ;  /* 0x000000b0061f7890 */ /* 0x000fe2000fffe03f */
[----:B------:R-:W-:Y:S01]  /*0b70*/  IMAD.MOV.U32 R9, RZ, RZ, R12 ;  /* 0x000000ffff097224 */ /* 0x000fe200078e000c */
[----:B------:R-:W-:Y:S01]  /*0b80*/  ULOP3.LUT UR32, UR41, 0xa0, URZ, 0xfc, !UPT ;  /* 0x000000a029207892 */ /* 0x000fe2000f8efc3f */
[----:B------:R-:W-:Y:S01]  /*0b90*/  IMAD.HI.U32 R4, R7, R3, R6 ;  /* 0x0000000307047227 */ /* 0x000fe200078e0006 */
[----:B------:R-:W-:-:S02]  /*0ba0*/  UIADD3 UR33, UR6, 0x90, URZ ;  /* 0x0000009006217890 */ /* 0x000fc4000fffe03f */
[----:B------:R-:W-:Y:S01]  /*0bb0*/  ULOP3.LUT UR34, UR41, 0x80, URZ, 0xfc, !UPT ;  /* 0x0000008029227892 */ /* 0x000fe2000f8efc3f */
[----:B------:R-:W-:Y:S01]  /*0bc0*/  IMAD.MOV.U32 R7, RZ, RZ, R10 ;  /* 0x000000ffff077224 */ /* 0x000fe200078e000a */
[----:B------:R-:W-:Y:S01]  /*0bd0*/  UIADD3 UR35, UR6, 0x70, URZ ;  /* 0x0000007006237890 */ /* 0x000fe2000fffe03f */
[----:B------:R-:W-:Y:S01]  /*0be0*/  IMAD.HI.U32 R8, R8, R9, RZ ;  /* 0x0000000908087227 */ /* 0x000fe200078e00ff */
[----:B------:R-:W-:Y:S02]  /*0bf0*/  UIADD3 UR37, UR6, 0x50, URZ ;  /* 0x0000005006257890 */ /* 0x000fe4000fffe03f */
[----:B------:R-:W-:Y:S01]  /*0c00*/  ULOP3.LUT UR38, UR41, 0x40, URZ, 0xfc, !UPT ;  /* 0x0000004029267892 */ /* 0x000fe2000f8efc3f */
[----:B------:R-:W-:Y:S01]  /*0c10*/  IMAD.HI.U32 R3, R4, R7, RZ ;  /* 0x0000000704037227 */ /* 0x000fe200078e00ff */
[----:B------:R-:W-:Y:S02]  /*0c20*/  ULOP3.LUT UR40, UR41, 0x20, URZ, 0xfc, !UPT ;  /* 0x0000002029287892 */ /* 0x000fe4000f8efc3f */
[----:B------:R-:W-:Y:S01]  /*0c30*/  UIADD3 UR39, UR6, 0x30, URZ ;  /* 0x0000003006277890 */ /* 0x000fe2000fffe03f */
[----:B------:R-:W-:Y:S01]  /*0c40*/  IMAD.MOV R8, RZ, RZ, -R8 ;  /* 0x000000ffff087224 */ /* 0x000fe200078e0a08 */
[----:B------:R-:W-:Y:S01]  /*0c50*/  ULOP3.LUT UR36, UR41, 0x60, URZ, 0xfc, !UPT ;  /* 0x0000006029247892 */ /* 0x000fe2000f8efc3f */
[----:B------:R-:W-:Y:S01]  /*0c60*/  IMAD.MOV R6, RZ, RZ, -R3 ;  /* 0x000000ffff067224 */ /* 0x000fe200078e0a03 */
[----:B------:R-:W-:Y:S01]  /*0c70*/  UIADD3 UR6, UR6, 0x10, URZ ;  /* 0x0000001006067890 */ /* 0x000fe2000fffe03f */
[----:B------:R-:W-:-:S02]  /*0c80*/  IMAD R3, R0, R8, R9 ;  /* 0x0000000800037224 */ /* 0x000fc400078e0209 */
[----:B------:R-:W-:Y:S02]  /*0c90*/  IMAD.U32 R8, RZ, RZ, UR9 ;  /* 0x00000009ff087e24 */ /* 0x000fe4000f8e00ff */
[----:B------:R-:W-:Y:S01]  /*0ca0*/  IMAD R7, R2, R6, R7 ;  /* 0x0000000602077224 */ /* 0x000fe200078e0207 */
[----:B------:R-:W-:Y:S01]  /*0cb0*/  ISETP.GT.U32.AND P0, PT, R0, R3, PT ;  /* 0x000000030000720c */ /* 0x000fe20003f04070 */
[----:B------:R-:W-:Y:S01]  /*0cc0*/  IMAD.U32 R6, RZ, RZ, UR10 ;  /* 0x0000000aff067e24 */ /* 0x000fe2000f8e00ff */
[----:B------:R-:W-:Y:S01]  /*0cd0*/  IABS R9, R8 ;  /* 0x0000000800097213 */ /* 0x000fe20000000000 */
[----:B------:R-:W-:Y:S01]  /*0ce0*/  IMAD.U32 R8, RZ, RZ, UR11 ;  /* 0x0000000bff087e24 */ /* 0x000fe2000f8e00ff */
[----:B------:R-:W-:Y:S01]  /*0cf0*/  ISETP.GT.U32.AND P1, PT, R2, R7, PT ;  /* 0x000000070200720c */ /* 0x000fe20003f24070 */
[----:B------:R-:W-:Y:S01]  /*0d00*/  IMAD.U32 R10, RZ, RZ, UR15 ;  /* 0x0000000fff0a7e24 */ /* 0x000fe2000f8e00ff */
[----:B------:R-:W-:Y:S01]  /*0d10*/  IABS R11, R6 ;  /* 0x00000006000b7213 */ /* 0x000fe20000000000 */
[----:B------:R-:W-:Y:S01]  /*0d20*/  IMAD.U32 R12, RZ, RZ, UR16 ;  /* 0x00000010ff0c7e24 */ /* 0x000fe2000f8e00ff */
[----:B------:R-:W-:Y:S01]  /*0d30*/  IABS R13, R8 ;  /* 0x00000008000d7213 */ /* 0x000fe20000000000 */
[----:B------:R-:W-:Y:S01]  /*0d40*/  IMAD.HI.U32 R6, R4, R9, RZ ;  /* 0x0000000904067227 */ /* 0x000fe200078e00ff */
[----:B------:R-:W-:-:S02]  /*0d50*/  IABS R15, R10 ;  /* 0x0000000a000f7213 */ /* 0x000fc40000000000 */
[----:B------:R-:W-:Y:S01]  /*0d60*/  IABS R17, R12 ;  /* 0x0000000c00117213 */ /* 0x000fe20000000000 */
[----:B------:R-:W-:-:S04]  /*0d70*/  IMAD.HI.U32 R8, R4, R11, RZ ;  /* 0x0000000b04087227 */ /* 0x000fc800078e00ff */
[----:B------:R-:W-:Y:S02]  /*0d80*/  IMAD.MOV R10, RZ, RZ, -R6 ;  /* 0x000000ffff0a7224 */ /* 0x000fe400078e0a06 */
[----:B------:R-:W-:-:S04]  /*0d90*/  IMAD.HI.U32 R6, R4, R13, RZ ;  /* 0x0000000d04067227 */ /* 0x000fc800078e00ff */
[----:B------:R-:W-:Y:S02]  /*0da0*/  IMAD.MOV R12, RZ, RZ, -R8 ;  /* 0x000000ffff0c7224 */ /* 0x000fe400078e0a08 */
[----:B------:R-:W-:-:S04]  /*0db0*/  IMAD.HI.U32 R8, R4, R15, RZ ;  /* 0x0000000f04087227 */ /* 0x000fc800078e00ff */
[----:B------:R-:W-:Y:S02]  /*0dc0*/  IMAD R9, R2, R10, R9 ;  /* 0x0000000a02097224 */ /* 0x000fe400078e0209 */
[----:B------:R-:W-:Y:S02]  /*0dd0*/  IMAD.MOV R10, RZ, RZ, -R6 ;  /* 0x000000ffff0a7224 */ /* 0x000fe400078e0a06 */
[----:B------:R-:W-:Y:S01]  /*0de0*/  IMAD.HI.U32 R6, R4, R17, RZ ;  /* 0x0000001104067227 */ /* 0x000fe200078e00ff */
[----:B------:R-:W-:-:S03]  /*0df0*/  ISETP.GT.U32.AND P2, PT, R2, R9, PT ;  /* 0x000000090200720c */ /* 0x000fc60003f44070 */
[----:B------:R-:W-:Y:S02]  /*0e00*/  IMAD.MOV R8, RZ, RZ, -R8 ;  /* 0x000000ffff087224 */ /* 0x000fe400078e0a08 */
[----:B------:R-:W-:Y:S02]  /*0e10*/  IMAD.MOV R6, RZ, RZ, -R6 ;  /* 0x000000ffff067224 */ /* 0x000fe400078e0a06 */
[C---:B------:R-:W-:Y:S02]  /*0e20*/  IMAD R15, R2.reuse, R8, R15 ;  /* 0x00000008020f7224 */ /* 0x040fe400078e020f */
[----:B------:R-:W-:Y:S02]  /*0e30*/  IMAD.U32 R8, RZ, RZ, UR17 ;  /* 0x00000011ff087e24 */ /* 0x000fe4000f8e00ff */
[C---:B------:R-:W-:Y:S01]  /*0e40*/  IMAD R17, R2.reuse, R6, R17 ;  /* 0x0000000602117224 */ /* 0x040fe200078e0211 */
[----:B------:R-:W-:Y:S01]  /*0e50*/  ISETP.GT.U32.AND P5, PT, R2, R15, PT ;  /* 0x0000000f0200720c */ /* 0x000fe20003fa4070 */
[----:B------:R-:W-:Y:S01]  /*0e60*/  IMAD.U32 R6, RZ, RZ, UR18 ;  /* 0x00000012ff067e24 */ /* 0x000fe2000f8e00ff */
[----:B------:R-:W-:Y:S01]  /*0e70*/  IABS R19, R8 ;  /* 0x0000000800137213 */ /* 0x000fe20000000000 */
[----:B------:R-:W-:-:S02]  /*0e80*/  IMAD.U32 R8, RZ, RZ, UR19 ;  /* 0x00000013ff087e24 */ /* 0x000fc4000f8e00ff */
[C---:B------:R-:W-:Y:S01]  /*0e90*/  IMAD R13, R2.reuse, R10, R13 ;  /* 0x0000000a020d7224 */ /* 0x040fe200078e020d */
[----:B------:R-:W-:Y:S01]  /*0ea0*/  IABS R21, R6 ;  /* 0x0000000600157213 */ /* 0x000fe20000000000 */
[----:B------:R-:W-:Y:S01]  /*0eb0*/  IMAD.U32 R10, RZ, RZ, UR20 ;  /* 0x00000014ff0a7e24 */ /* 0x000fe2000f8e00ff */
[----:B------:R-:W-:Y:S01]  /*0ec0*/  IABS R23, R8 ;  /* 0x0000000800177213 */ /* 0x000fe20000000000 */
[C---:B------:R-:W-:Y:S01]  /*0ed0*/  IMAD R11, R2.reuse, R12, R11 ;  /* 0x0000000c020b7224 */ /* 0x040fe200078e020b */
[----:B------:R-:W-:Y:S01]  /*0ee0*/  ISETP.GT.U32.AND P4, PT, R2, R13, PT ;  /* 0x0000000d0200720c */ /* 0x000fe20003f84070 */
[----:B------:R-:W-:Y:S01]  /*0ef0*/  IMAD.U32 R12, RZ, RZ, UR21 ;  /* 0x00000015ff0c7e24 */ /* 0x000fe2000f8e00ff */
[----:B------:R-:W-:Y:S01]  /*0f00*/  IABS R25, R10 ;  /* 0x0000000a00197213 */ /* 0x000fe20000000000 */
[----:B------:R-:W-:Y:S01]  /*0f10*/  IMAD.HI.U32 R6, R4, R19, RZ ;  /* 0x0000001304067227 */ /* 0x000fe200078e00ff */
[----:B------:R-:W-:Y:S02]  /*0f20*/  ISETP.GT.U32.AND P3, PT, R2, R11, PT ;  /* 0x0000000b0200720c */ /* 0x000fe40003f64070 */
        /* <DEDUP_REMOVED lines=8> */
[----:B------:R-:W-:-:S04]  /*0fb0*/  IMAD.HI.U32 R6, R4, R27, RZ ;  /* 0x0000001b04067227 */ /* 0x000fc800078e00ff */
[----:B------:R-:W-:Y:S02]  /*0fc0*/  IMAD.MOV R8, RZ, RZ, -R8 ;  /* 0x000000ffff087224 */ /* 0x000fe400078e0a08 */
[----:B------:R-:W-:Y:S02]  /*0fd0*/  IMAD.MOV R6, RZ, RZ, -R6 ;  /* 0x000000ffff067224 */ /* 0x000fe400078e0a06 */
[C---:B------:R-:W-:Y:S02]  /*0fe0*/  IMAD R25, R2.reuse, R8, R25 ;  /* 0x0000000802197224 */ /* 0x040fe400078e0219 */
[----:B------:R-:W-:Y:S02]  /*0ff0*/  IMAD.U32 R8, RZ, RZ, UR22 ;  /* 0x00000016ff087e24 */ /* 0x000fe4000f8e00ff */
[----:B------:R-:W-:Y:S02]  /*1000*/  IMAD R27, R2, R6, R27 ;  /* 0x00000006021b7224 */ /* 0x000fe400078e021b */
[----:B------:R-:W-:Y:S01]  /*1010*/  IMAD.U32 R6, RZ, RZ, UR23 ;  /* 0x00000017ff067e24 */ /* 0x000fe2000f8e00ff */
[----:B------:R-:W-:Y:S01]  /*1020*/  IABS R29, R8 ;  /* 0x00000008001d7213 */ /* 0x000fe20000000000 */
[----:B------:R-:W-:-:S02]  /*1030*/  IMAD.U32 R8, RZ, RZ, UR24 ;  /* 0x00000018ff087e24 */ /* 0x000fc4000f8e00ff */
[C---:B------:R-:W-:Y:S01]  /*1040*/  IMAD R23, R2.reuse, R10, R23 ;  /* 0x0000000a02177224 */ /* 0x040fe200078e0217 */
[----:B------:R-:W-:Y:S01]  /*1050*/  IABS R31, R6 ;  /* 0x00000006001f7213 */ /* 0x000fe20000000000 */
[----:B------:R-:W-:Y:S01]  /*1060*/  IMAD.U32 R10, RZ, RZ, UR25 ;  /* 0x00000019ff0a7e24 */ /* 0x000fe2000f8e00ff */
[----:B------:R-:W-:Y:S01]  /*1070*/  IABS R33, R8 ;  /* 0x0000000800217213 */ /* 0x000fe20000000000 */
[----:B------:R-:W-:Y:S02]  /*1080*/  IMAD R21, R2, R12, R21 ;  /* 0x0000000c02157224 */ /* 0x000fe400078e0215 */
[----:B------:R-:W-:Y:S01]  /*1090*/  IMAD.U32 R12, RZ, RZ, UR26 ;  /* 0x0000001aff0c7e24 */ /* 0x000fe2000f8e00ff */
[----:B------:R-:W-:Y:S01]  /*10a0*/  IABS R35, R10 ;  /* 0x0000000a00237213 */ /* 0x000fe20000000000 */
[----:B------:R-:W-:-:S03]  /*10b0*/  IMAD.HI.U32 R6, R4, R29, RZ ;  /* 0x0000001d04067227 */ /* 0x000fc600078e00ff */
        /* <DEDUP_REMOVED lines=19> */
[----:B------:R-:W-:Y:S01]  /*11f0*/  IMAD R31, R2, R12, R31 ;  /* 0x0000000c021f7224 */ /* 0x000fe200078e021f */
[----:B------:R-:W-:Y:S01]  /*1200*/  IABS R43, R8 ;  /* 0x00000008002b7213 */ /* 0x000fe20000000000 */
[----:B------:R-:W-:Y:S02]  /*1210*/  IMAD.U32 R10, RZ, RZ, UR30 ;  /* 0x0000001eff0a7e24 */ /* 0x000fe4000f8e00ff */
[----:B------:R-:W-:Y:S02]  /*1220*/  IMAD.U32 R12, RZ, RZ, UR31 ;  /* 0x0000001fff0c7e24 */ /* 0x000fe4000f8e00ff */
[C---:B------:R-:W-:Y:S01]  /*1230*/  IMAD.HI.U32 R6, R4.reuse, R39, RZ ;  /* 0x0000002704067227 */ /* 0x040fe200078e00ff */
[----:B------:R-:W-:Y:S02]  /*1240*/  IABS R45, R10 ;  /* 0x0000000a002d7213 */ /* 0x000fe40000000000 */
[----:B------:R-:W-:Y:S01]  /*1250*/  IABS R47, R12 ;  /* 0x0000000c002f7213 */ /* 0x000fe20000000000 */
[----:B------:R-:W-:-:S04]  /*1260*/  IMAD.HI.U32 R8, R4, R41, RZ ;  /* 0x0000002904087227 */ /* 0x000fc800078e00ff */
[----:B------:R-:W-:Y:S02]  /*1270*/  IMAD.MOV R10, RZ, RZ, -R6 ;  /* 0x000000ffff0a7224 */ /* 0x000fe400078e0a06 */
[----:B------:R-:W-:-:S04]  /*1280*/  IMAD.HI.U32 R6, R4, R43, RZ ;  /* 0x0000002b04067227 */ /* 0x000fc800078e00ff */
[----:B------:R-:W-:Y:S02]  /*1290*/  IMAD.MOV R12, RZ, RZ, -R8 ;  /* 0x000000ffff0c7224 */ /* 0x000fe400078e0a08 */
[----:B------:R-:W-:-:S04]  /*12a0*/  IMAD.HI.U32 R8, R4, R45, RZ ;  /* 0x0000002d04087227 */ /* 0x000fc800078e00ff */
[----:B------:R-:W-:Y:S02]  /*12b0*/  IMAD R39, R2, R10, R39 ;  /* 0x0000000a02277224 */ /* 0x000fe400078e0227 */
[----:B------:R-:W-:-:S04]  /*12c0*/  IMAD.HI.U32 R10, R4, R47, RZ ;  /* 0x0000002f040a7227 */ /* 0x000fc800078e00ff */
[----:B------:R-:W-:Y:S02]  /*12d0*/  IMAD.MOV R6, RZ, RZ, -R6 ;  /* 0x000000ffff067224 */ /* 0x000fe400078e0a06 */
[----:B------:R-:W-:Y:S02]  /*12e0*/  IMAD.MOV R8, RZ, RZ, -R8 ;  /* 0x000000ffff087224 */ /* 0x000fe400078e0a08 */
[----:B------:R-:W-:Y:S02]  /*12f0*/  IMAD.MOV R10, RZ, RZ, -R10 ;  /* 0x000000ffff0a7224 */ /* 0x000fe400078e0a0a */
[C---:B------:R-:W-:Y:S02]  /*1300*/  IMAD R43, R2.reuse, R6, R43 ;  /* 0x00000006022b7224 */ /* 0x040fe400078e022b */
[----:B------:R-:W-:Y:S02]  /*1310*/  IMAD.U32 R6, RZ, RZ, UR32 ;  /* 0x00000020ff067e24 */ /* 0x000fe4000f8e00ff */
[----:B------:R-:W-:-:S02]  /*1320*/  IMAD R45, R2, R8, R45 ;  /* 0x00000008022d7224 */ /* 0x000fc400078e022d */
[C---:B------:R-:W-:Y:S01]  /*1330*/  IMAD R47, R2.reuse, R10, R47 ;  /* 0x0000000a022f7224 */ /* 0x040fe200078e022f */
[----:B------:R-:W-:Y:S01]  /*1340*/  IABS R51, R6 ;  /* 0x0000000600337213 */ /* 0x000fe20000000000 */
[----:B------:R-:W-:Y:S02]  /*1350*/  IMAD.U32 R8, RZ, RZ, UR33 ;  /* 0x00000021ff087e24 */ /* 0x000fe4000f8e00ff */
[----:B------:R-:W-:Y:S02]  /*1360*/  IMAD.U32 R10, RZ, RZ, UR34 ;  /* 0x00000022ff0a7e24 */ /* 0x000fe4000f8e00ff */
[----:B------:R-:W-:Y:S01]  /*1370*/  IMAD.U32 R6, RZ, RZ, UR35 ;  /* 0x00000023ff067e24 */ /* 0x000fe2000f8e00ff */
[----:B------:R-:W-:Y:S01]  /*1380*/  IABS R53, R8 ;  /* 0x0000000800357213 */ /* 0x000fe20000000000 */
[----:B------:R-:W-:Y:S01]  /*1390*/  IMAD R41, R2, R12, R41 ;  /* 0x0000000c02297224 */ /* 0x000fe200078e0229 */
[----:B------:R-:W-:Y:S01]  /*13a0*/  IABS R55, R10 ;  /* 0x0000000a00377213 */ /* 0x000fe20000000000 */
[----:B------:R-:W-:Y:S01]  /*13b0*/  @!P0 IMAD.IADD R3, R3, 0x1, -R0 ;  /* 0x0000000103038824 */ /* 0x000fe200078e0a00 */
[----:B------:R-:W-:Y:S01]  /*13c0*/  IABS R57, R6 ;  /* 0x0000000600397213 */ /* 0x000fe20000000000 */
[----:B------:R-:W-:-:S03]  /*13d0*/  IMAD.HI.U32 R6, R4, R51, RZ ;  /* 0x0000003304067227 */ /* 0x000fc600078e00ff */
[----:B------:R-:W-:Y:S01]  /*13e0*/  ISETP.GT.U32.AND P0, PT, R0, R3, PT ;  /* 0x000000030000720c */ /* 0x000fe20003f04070 */
[----:B------:R-:W-:-:S04]  /*13f0*/  IMAD.HI.U32 R8, R4, R53, RZ ;  /* 0x0000003504087227 */ /* 0x000fc800078e00ff */
[----:B------:R-:W-:-:S04]  /*1400*/  IMAD.HI.U32 R10, R4, R55, RZ ;  /* 0x00000037040a7227 */ /* 0x000fc800078e00ff */
[----:B------:R-:W-:Y:S02]  /*1410*/  IMAD.MOV R12, RZ, RZ, -R6 ;  /* 0x000000ffff0c7224 */ /* 0x000fe400078e0a06 */
[----:B------:R-:W-:Y:S02]  /*1420*/  IMAD.MOV R8, RZ, RZ, -R8 ;  /* 0x000000ffff087224 */ /* 0x000fe400078e0a08 */
[----:B------:R-:W-:-:S04]  /*1430*/  IMAD.HI.U32 R6, R4, R57, RZ ;  /* 0x0000003904067227 */ /* 0x000fc800078e00ff */
[----:B------:R-:W-:Y:S02]  /*1440*/  IMAD.MOV R10, RZ, RZ, -R10 ;  /* 0x000000ffff0a7224 */ /* 0x000fe400078e0a0a */
[C---:B------:R-:W-:Y:S02]  /*1450*/  IMAD R53, R2.reuse, R8, R53 ;  /* 0x0000000802357224 */ /* 0x040fe400078e0235 */
[----:B------:R-:W-:Y:S02]  /*1460*/  IMAD.MOV R8, RZ, RZ, -R6 ;  /* 0x000000ffff087224 */ /* 0x000fe400078e0a06 */
[C---:B------:R-:W-:Y:S02]  /*1470*/  IMAD R55, R2.reuse, R10, R55 ;  /* 0x0000000a02377224 */ /* 0x040fe400078e0237 */
[----:B------:R-:W-:Y:S02]  /*1480*/  IMAD.U32 R10, RZ, RZ, UR37 ;  /* 0x00000025ff0a7e24 */ /* 0x000fe4000f8e00ff */
[----:B------:R-:W-:-:S02]  /*1490*/  IMAD R57, R2, R8, R57 ;  /* 0x0000000802397224 */ /* 0x000fc400078e0239 */
[----:B------:R-:W-:Y:S01]  /*14a0*/  IMAD.U32 R8, RZ, RZ, UR38 ;  /* 0x00000026ff087e24 */ /* 0x000fe2000f8e00ff */
[----:B------:R-:W-:Y:S01]  /*14b0*/  IABS R61, R10 ;  /* 0x0000000a003d7213 */ /* 0x000fe20000000000 */
[----:B------:R-:W-:Y:S02]  /*14c0*/  IMAD.U32 R10, RZ, RZ, UR41 ;  /* 0x00000029ff0a7e24 */ /* 0x000fe4000f8e00ff */
[----:B------:R-:W-:Y:S01]  /*14d0*/  IMAD R51, R2, R12, R51 ;  /* 0x0000000c02337224 */ /* 0x000fe200078e0233 */
[----:B------:R-:W-:Y:S01]  /*14e0*/  IABS R63, R8 ;  /* 0x00000008003f7213 */ /* 0x000fe20000000000 */
[----:B------:R-:W-:Y:S01]  /*14f0*/  IMAD.U32 R8, RZ, RZ, UR40 ;  /* 0x00000028ff087e24 */ /* 0x000fe2000f8e00ff */
[----:B------:R-:W-:Y:S01]  /*1500*/  IABS R71, R10 ;  /* 0x0000000a00477213 */ /* 0x000fe20000000000 */
[----:B------:R-:W-:Y:S02]  /*1510*/  IMAD.U32 R12, RZ, RZ, UR39 ;  /* 0x00000027ff0c7e24 */ /* 0x000fe4000f8e00ff */
[----:B------:R-:W-:Y:S01]  /*1520*/  @!P1 IMAD.IADD R7, R7, 0x1, -R2 ;  /* 0x0000000107079824 */ /* 0x000fe200078e0a02 */
[----:B------:R-:W-:Y:S01]  /*1530*/  IABS R67, R8 ;  /* 0x0000000800437213 */ /* 0x000fe20000000000 */
[----:B------:R-:W-:Y:S01]  /*1540*/  IMAD.HI.U32 R8, R4, R71, RZ ;  /* 0x0000004704087227 */ /* 0x000fe200078e00ff */
[----:B------:R-:W-:-:S02]  /*1550*/  IABS R65, R12 ;  /* 0x0000000c00417213 */ /* 0x000fc40000000000 */
[C---:B------:R-:W-:Y:S01]  /*1560*/  ISETP.GT.U32.AND P1, PT, R2.reuse, R21, PT ;  /* 0x000000150200720c */ /* 0x040fe20003f24070 */
[----:B------:R-:W-:Y:S02]  /*1570*/  IMAD.MOV R12, RZ, RZ, -R8 ;  /* 0x000000ffff0c7224 */ /* 0x000fe400078e0a08 */
[--C-:B------:R-:W-:Y:S01]  /*1580*/  @!P2 IMAD.IADD R9, R9, 0x1, -R2.reuse ;  /* 0x000000010909a824 */ /* 0x100fe200078e0a02 */
[C---:B------:R-:W-:Y:S01]  /*1590*/  ISETP.GT.U32.AND P2, PT, R2.reuse, R23, PT ;  /* 0x000000170200720c */ /* 0x040fe20003f44070 */
[C---:B------:R-:W-:Y:S02]  /*15a0*/  IMAD R71, R2.reuse, R12, R71 ;  /* 0x0000000c02477224 */ /* 0x040fe400078e0247 */
[----:B------:R-:W-:Y:S01]  /*15b0*/  @!P4 IMAD.IADD R13, R13, 0x1, -R2 ;  /* 0x000000010d0dc824 */ /* 0x000fe200078e0a02 */
[C---:B------:R-:W-:Y:S01]  /*15c0*/  ISETP.GT.U32.AND P4, PT, R2.reuse, R7, PT ;  /* 0x000000070200720c */ /* 0x040fe20003f84070 */
[----:B------:R-:W-:Y:S01]  /*15d0*/  @!P0 IMAD.IADD R3, R3, 0x1, -R0 ;  /* 0x0000000103038824 */ /* 0x000fe200078e0a00 */
[C---:B------:R-:W-:Y:S01]  /*15e0*/  ISETP.GT.U32.AND P6, PT, R2.reuse, R71, PT ;  /* 0x000000470200720c */ /* 0x040fe20003fc4070 */
[--C-:B------:R-:W-:Y:S01]  /*15f0*/  @!P3 IMAD.IADD R11, R11, 0x1, -R2.reuse ;  /* 0x000000010b0bb824 */ /* 0x100fe200078e0a02 */
[C---:B------:R-:W-:Y:S01]  /*1600*/  ISETP.GT.U32.AND P0, PT, R2.reuse, R17, PT ;  /* 0x000000110200720c */ /* 0x040fe20003f04070 */
[--C-:B------:R-:W-:Y:S01]  /*1610*/  @!P1 IMAD.IADD R21, R21, 0x1, -R2.reuse ;  /* 0x0000000115159824 */ /* 0x100fe200078e0a02 */
[C---:B------:R-:W-:Y:S01]  /*1620*/  ISETP.GT.U32.AND P1, PT, R2.reuse, R13, PT ;  /* 0x0000000d0200720c */ /* 0x040fe20003f24070 */
[--C-:B------:R-:W-:Y:S01]  /*1630*/  @!P5 IMAD.IADD R15, R15, 0x1, -R2.reuse ;  /* 0x000000010f0fd824 */ /* 0x100fe200078e0a02 */
[C---:B------:R-:W-:Y:S01]  /*1640*/  ISETP.GT.U32.AND P5, PT, R2.reuse, R9, PT ;  /* 0x000000090200720c */ /* 0x040fe20003fa4070 */
[--C-:B------:R-:W-:Y:S01]  /*1650*/  @!P2 IMAD.IADD R23, R23, 0x1, -R2.reuse ;  /* 0x000000011717a824 */ /* 0x100fe200078e0a02 */
[----:B------:R-:W-:Y:S01]  /*1660*/  SHF.R.S32.HI R0, RZ, 0x1f, R5 ;  /* 0x0000001fff007819 */ /* 0x000fe20000011405 */
[----:B------:R-:W-:Y:S01]  /*1670*/  IMAD.U32 R14, RZ, RZ, UR36 ;  /* 0x00000024ff0e7e24 */ /* 0x000fe2000f8e00ff */
[----:B------:R-:W-:Y:S01]  /*1680*/  ISETP.GT.U32.AND P2, PT, R2, R15, PT ;  /* 0x0000000f0200720c */ /* 0x000fe20003f44070 */
[--C-:B------:R-:W-:Y:S01]  /*1690*/  @!P4 IMAD.IADD R7, R7, 0x1, -R2.reuse ;  /* 0x000000010707c824 */ /* 0x100fe200078e0a02 */
[----:B------:R-:W-:Y:S01]  /*16a0*/  LEA.HI R5, R0, R5, RZ, 0x5 ;  /* 0x0000000500057211 */ /* 0x000fe200078f28ff */
[--C-:B------:R-:W-:Y:S01]  /*16b0*/  @!P6 IMAD.IADD R71, R71, 0x1, -R2.reuse ;  /* 0x000000014747e824 */ /* 0x100fe200078e0a02 */
[C---:B------:R-:W-:Y:S01]  /*16c0*/  ISETP.GT.U32.AND P6, PT, R2.reuse, R19, PT ;  /* 0x000000130200720c */ /* 0x040fe20003fc4070 */
[--C-:B------:R-:W-:Y:S01]  /*16d0*/  @!P0 IMAD.IADD R17, R17, 0x1, -R2.reuse ;  /* 0x0000000111118824 */ /* 0x100fe200078e0a02 */
[----:B------:R-:W-:Y:S01]  /*16e0*/  IABS R59, R14 ;  /* 0x0000000e003b7213 */ /* 0x000fe20000000000 */
[--C-:B------:R-:W-:Y:S01]  /*16f0*/  @!P1 IMAD.IADD R13, R13, 0x1, -R2.reuse ;  /* 0x000000010d0d9824 */ /* 0x100fe200078e0a02 */
[C---:B------:R-:W-:Y:S01]  /*1700*/  ISETP.GT.U32.AND P3, PT, R2.reuse, R71, PT ;  /* 0x000000470200720c */ /* 0x040fe20003f64070 */
[----:B------:R-:W-:Y:S01]  /*1710*/  @!P5 IMAD.IADD R9, R9, 0x1, -R2 ;  /* 0x000000010909d824 */ /* 0x000fe200078e0a02 */
[----:B------:R-:W-:Y:S01]  /*1720*/  ISETP.GT.U32.AND P1, PT, R2, R27, PT ;  /* 0x0000001b0200720c */ /* 0x000fe20003f24070 */
[----:B------:R-:W-:Y:S01]  /*1730*/  IMAD.HI.U32 R6, R4, R59, RZ ;  /* 0x0000003b04067227 */ /* 0x000fe200078e00ff */
[----:B------:R-:W-:-:S02]  /*1740*/  ISETP.GT.U32.AND P5, PT, R2, R21, PT ;  /* 0x000000150200720c */ /* 0x000fc40003fa4070 */
[C---:B------:R-:W-:Y:S01]  /*1750*/  ISETP.GT.U32.AND P0, PT, R2.reuse, R11, PT ;  /* 0x0000000b0200720c */ /* 0x040fe20003f04070 */
[--C-:B------:R-:W-:Y:S01]  /*1760*/  @!P2 IMAD.IADD R15, R15, 0x1, -R2.reuse ;  /* 0x000000010f0fa824 */ /* 0x100fe200078e0a02 */
[C---:B------:R-:W-:Y:S01]  /*1770*/  ISETP.GT.U32.AND P2, PT, R2.reuse, R29, PT ;  /* 0x0000001d0200720c */ /* 0x040fe20003f44070 */
[----:B------:R-:W-:Y:S01]  /*1780*/  @!P6 IMAD.IADD R19, R19, 0x1, -R2 ;  /* 0x000000011313e824 */ /* 0x000fe200078e0a02 */
[C---:B------:R-:W-:Y:S01]  /*1790*/  ISETP.GT.U32.AND P6, PT, R2.reuse, R23, PT ;  /* 0x000000170200720c */ /* 0x040fe20003fc4070 */
[----:B------:R-:W-:Y:S01]  /*17a0*/  IMAD.MOV R6, RZ, RZ, -R6 ;  /* 0x000000ffff067224 */ /* 0x000fe200078e0a06 */
[----:B------:R-:W-:Y:S01]  /*17b0*/  SHF.R.S32.HI R5, RZ, 0x5, R5 ;  /* 0x00000005ff057819 */ /* 0x000fe20000011405 */
[--C-:B------:R-:W-:Y:S01]  /*17c0*/  @!P3 IMAD.IADD R71, R71, 0x1, -R2.reuse ;  /* 0x000000014747b824 */ /* 0x100fe200078e0a02 */
[C---:B------:R-:W-:Y:S01]  /*17d0*/  ISETP.GT.U32.AND P4, PT, R2.reuse, R19, PT ;  /* 0x000000130200720c */ /* 0x040fe20003f84070 */
[--C-:B------:R-:W-:Y:S01]  /*17e0*/  @!P1 IMAD.IADD R27, R27, 0x1, -R2.reuse ;  /* 0x000000011b1b9824 */ /* 0x100fe200078e0a02 */
[C---:B------:R-:W-:Y:S01]  /*17f0*/  ISETP.GT.U32.AND P3, PT, R2.reuse, R17, PT ;  /* 0x000000110200720c */ /* 0x040fe20003f64070 */
[--C-:B------:R-:W-:Y:S01]  /*1800*/  @!P5 IMAD.IADD R21, R21, 0x1, -R2.reuse ;  /* 0x000000011515d824 */ /* 0x100fe200078e0a02 */
[C---:B------:R-:W-:Y:S01]  /*1810*/  ISETP.GT.U32.AND P1, PT, R2.reuse, R41, PT ;  /* 0x000000290200720c */ /* 0x040fe20003f24070 */
[C---:B------:R-:W-:Y:S01]  /*1820*/  IMAD R59, R2.reuse, R6, R59 ;  /* 0x00000006023b7224 */ /* 0x040fe200078e023b */
[C---:B------:R-:W-:Y:S01]  /*1830*/  ISETP.GT.U32.AND P5, PT, R2.reuse, R35, PT ;  /* 0x000000230200720c */ /* 0x040fe20003fa4070 */
[----:B------:R-:W-:Y:S01]  /*1840*/  @!P2 IMAD.IADD R29, R29, 0x1, -R2 ;  /* 0x000000011d1da824 */ /* 0x000fe200078e0a02 */
[----:B------:R-:W-:Y:S01]  /*1850*/  ISETP.GT.U32.AND P2, PT, R2, R43, PT ;  /* 0x0000002b0200720c */ /* 0x000fe20003f44070 */
[----:B------:R-:W-:-:S04]  /*1860*/  IMAD.HI.U32 R6, R4, R61, RZ ;  /* 0x0000003d04067227 */ /* 0x000fc800078e00ff */
[--C-:B------:R-:W-:Y:S01]  /*1870*/  @!P4 IMAD.IADD R19, R19, 0x1, -R2.reuse ;  /* 0x000000011313c824 */ /* 0x100fe200078e0a02 */
[C---:B------:R-:W-:Y:S01]  /*1880*/  ISETP.GT.U32.AND P4, PT, R2.reuse, R33, PT ;  /* 0x000000210200720c */ /* 0x040fe20003f84070 */
[--C-:B------:R-:W-:Y:S01]  /*1890*/  @!P3 IMAD.IADD R17, R17, 0x1, -R2.reuse ;  /* 0x000000011111b824 */ /* 0x100fe200078e0a02 */
[C---:B------:R-:W-:Y:S01]  /*18a0*/  ISETP.GT.U32.AND P3, PT, R2.reuse, R31, PT ;  /* 0x0000001f0200720c */ /* 0x040fe20003f64070 */
[--C-:B------:R-:W-:Y:S01]  /*18b0*/  @!P1 IMAD.IADD R41, R41, 0x1, -R2.reuse ;  /* 0x0000000129299824 */ /* 0x100fe200078e0a02 */
[C---:B------:R-:W-:Y:S01]  /*18c0*/  ISETP.GT.U32.AND P1, PT, R2.reuse, R29, PT ;  /* 0x0000001d0200720c */ /* 0x040fe20003f24070 */
[--C-:B------:R-:W-:Y:S01]  /*18d0*/  @!P5 IMAD.IADD R35, R35, 0x1, -R2.reuse ;  /* 0x000000012323d824 */ /* 0x100fe200078e0a02 */
[----:B------:R-:W-:Y:S01]  /*18e0*/  ISETP.GT.U32.AND P5, PT, R2, R51, PT ;  /* 0x000000330200720c */ /* 0x000fe20003fa4070 */
[----:B------:R-:W-:Y:S02]  /*18f0*/  @!P2 IMAD.IADD R43, R43, 0x1, -R2 ;  /* 0x000000012b2ba824 */ /* 0x000fe400078e0a02 */
[----:B------:R-:W-:-:S02]  /*1900*/  IMAD.MOV R10, RZ, RZ, -R6 ;  /* 0x000000ffff0a7224 */ /* 0x000fc400078e0a06 */
[----:B------:R-:W-:-:S04]  /*1910*/  IMAD.HI.U32 R6, R4, R63, RZ ;  /* 0x0000003f04067227 */ /* 0x000fc800078e00ff */
[--C-:B------:R-:W-:Y:S01]  /*1920*/  @!P4 IMAD.IADD R33, R33, 0x1, -R2.reuse ;  /* 0x000000012121c824 */ /* 0x100fe200078e0a02 */
[C---:B------:R-:W-:Y:S01]  /*1930*/  ISETP.GT.U32.AND P4, PT, R2.reuse, R47, PT ;  /* 0x0000002f0200720c */ /* 0x040fe20003f84070 */
[--C-:B------:R-:W-:Y:S01]  /*1940*/  @!P3 IMAD.IADD R31, R31, 0x1, -R2.reuse ;  /* 0x000000011f1fb824 */ /* 0x100fe200078e0a02 */
[C---:B------:R-:W-:Y:S01]  /*1950*/  ISETP.GT.U32.AND P3, PT, R2.reuse, R45, PT ;  /* 0x0000002d0200720c */ /* 0x040fe20003f64070 */
[----:B------:R-:W-:Y:S01]  /*1960*/  @!P1 IMAD.IADD R29, R29, 0x1, -R2 ;  /* 0x000000011d1d9824 */ /* 0x000fe200078e0a02 */
[C---:B------:R-:W-:Y:S01]  /*1970*/  ISETP.GT.U32.AND P1, PT, R2.reuse, R41, PT ;  /* 0x000000290200720c */ /* 0x040fe20003f24070 */
[C---:B------:R-:W-:Y:S01]  /*1980*/  IMAD R61, R2.reuse, R10, R61 ;  /* 0x0000000a023d7224 */ /* 0x040fe200078e023d */
[----:B------:R-:W-:Y:S01]  /*1990*/  ISETP.GT.U32.AND P2, PT, R2, R31, PT ;  /* 0x0000001f0200720c */ /* 0x000fe20003f44070 */
[----:B------:R-:W-:Y:S02]  /*19a0*/  IMAD.MOV R10, RZ, RZ, -R6 ;  /* 0x000000ffff0a7224 */ /* 0x000fe400078e0a06 */
[----:B------:R-:W-:-:S04]  /*19b0*/  IMAD.HI.U32 R6, R4, R65, RZ ;  /* 0x0000004104067227 */ /* 0x000fc800078e00ff */
[--C-:B------:R-:W-:Y:S01]  /*19c0*/  @!P4 IMAD.IADD R47, R47, 0x1, -R2.reuse ;  /* 0x000000012f2fc824 */ /* 0x100fe200078e0a02 */
[C---:B------:R-:W-:Y:S01]  /*19d0*/  ISETP.GT.U32.AND P4, PT, R2.reuse, R35, PT ;  /* 0x000000230200720c */ /* 0x040fe20003f84070 */
[----:B------:R-:W-:Y:S01]  /*19e0*/  @!P0 IMAD.IADD R11, R11, 0x1, -R2 ;  /* 0x000000010b0b8824 */ /* 0x000fe200078e0a02 */
[C---:B------:R-:W-:Y:S01]  /*19f0*/  ISETP.GT.U32.AND P0, PT, R2.reuse, R25, PT ;  /* 0x000000190200720c */ /* 0x040fe20003f04070 */
[----:B------:R-:W-:Y:S02]  /*1a00*/  IMAD.MOV R6, RZ, RZ, -R6 ;  /* 0x000000ffff067224 */ /* 0x000fe400078e0a06 */
[----:B------:R-:W-:Y:S01]  /*1a10*/  @!P2 IMAD.IADD R31, R31, 0x1, -R2 ;  /* 0x000000011f1fa824 */ /* 0x000fe200078e0a02 */
[C---:B------:R-:W-:Y:S01]  /*1a20*/  ISETP.GT.U32.AND P2, PT, R2.reuse, R43, PT ;  /* 0x0000002b0200720c */ /* 0x040fe20003f44070 */
[----:B------:R-:W-:Y:S02]  /*1a30*/  IMAD R65, R2, R6, R65 ;  /* 0x0000000602417224 */ /* 0x000fe400078e0241 */
[----:B------:R-:W-:-:S02]  /*1a40*/  IMAD.U32 R6, RZ, RZ, UR6 ;  /* 0x00000006ff067e24 */ /* 0x000fc4000f8e00ff */
[--C-:B------:R-:W-:Y:S02]  /*1a50*/  @!P5 IMAD.IADD R51, R51, 0x1, -R2.reuse ;  /* 0x000000013333d824 */ /* 0x100fe400078e0a02 */
[--C-:B------:R-:W-:Y:S01]  /*1a60*/  @!P4 IMAD.IADD R35, R35, 0x1, -R2.reuse ;  /* 0x000000012323c824 */ /* 0x100fe200078e0a02 */
[C---:B------:R-:W-:Y:S01]  /*1a70*/  ISETP.GT.U32.AND P4, PT, R2.reuse, R47, PT ;  /* 0x0000002f0200720c */ /* 0x040fe20003f84070 */
[----:B------:R-:W-:Y:S01]  /*1a80*/  @!P1 IMAD.IADD R41, R41, 0x1, -R2 ;  /* 0x0000000129299824 */ /* 0x000fe200078e0a02 */
[----:B------:R-:W-:Y:S01]  /*1a90*/  ISETP.GT.U32.AND P1, PT, R2, R55, PT ;  /* 0x000000370200720c */ /* 0x000fe20003f24070 */
[----:B------:R-:W-:Y:S01]  /*1aa0*/  IMAD.HI.U32 R8, R4, R67, RZ ;  /* 0x0000004304087227 */ /* 0x000fe200078e00ff */
[----:B------:R-:W-:Y:S02]  /*1ab0*/  IABS R69, R6 ;  /* 0x0000000600457213 */ /* 0x000fe40000000000 */
[----:B------:R-:W-:Y:S01]  /*1ac0*/  ISETP.GT.U32.AND P5, PT, R2, R51, PT ;  /* 0x000000330200720c */ /* 0x000fe20003fa4070 */
[----:B------:R-:W-:-:S02]  /*1ad0*/  IMAD.MOV R8, RZ, RZ, -R8 ;  /* 0x000000ffff087224 */ /* 0x000fc400078e0a08 */
[--C-:B------:R-:W-:Y:S01]  /*1ae0*/  @!P0 IMAD.IADD R25, R25, 0x1, -R2.reuse ;  /* 0x0000000119198824 */ /* 0x100fe200078e0a02 */
[C---:B------:R-:W-:Y:S01]  /*1af0*/  ISETP.GT.U32.AND P0, PT, R2.reuse, R39, PT ;  /* 0x000000270200720c */ /* 0x040fe20003f04070 */
[----:B------:R-:W-:Y:S01]  /*1b00*/  @!P2 IMAD.IADD R43, R43, 0x1, -R2 ;  /* 0x000000012b2ba824 */ /* 0x000fe200078e0a02 */
[C---:B------:R-:W-:Y:S01]  /*1b10*/  ISETP.GT.U32.AND P2, PT, R2.reuse, R57, PT ;  /* 0x000000390200720c */ /* 0x040fe20003f44070 */
[----:B------:R-:W-:Y:S02]  /*1b20*/  IMAD R67, R2, R8, R67 ;  /* 0x0000000802437224 */ /* 0x000fe400078e0243 */
[----:B------:R-:W-:-:S04]  /*1b30*/  IMAD.HI.U32 R4, R4, R69, RZ ;  /* 0x0000004504047227 */ /* 0x000fc800078e00ff */
[----:B------:R-:W-:Y:S01]  /*1b40*/  @!P4 IMAD.IADD R47, R47, 0x1, -R2 ;  /* 0x000000012f2fc824 */ /* 0x000fe200078e0a02 */
[C---:B------:R-:W-:Y:S01]  /*1b50*/  ISETP.GT.U32.AND P4, PT, R2.reuse, R61, PT ;  /* 0x0000003d0200720c */ /* 0x040fe20003f84070 */
[C---:B------:R-:W-:Y:S02]  /*1b60*/  IMAD R63, R2.reuse, R10, R63 ;  /* 0x0000000a023f7224 */ /* 0x040fe400078e023f */
[----:B------:R-:W-:Y:S02]  /*1b70*/  IMAD.MOV R4, RZ, RZ, -R4 ;  /* 0x000000ffff047224 */ /* 0x000fe400078e0a04 */
[--C-:B------:R-:W-:Y:S01]  /*1b80*/  @!P1 IMAD.IADD R55, R55, 0x1, -R2.reuse ;  /* 0x0000000137379824 */ /* 0x100fe200078e0a02 */
[C---:B------:R-:W-:Y:S01]  /*1b90*/  ISETP.GT.U32.AND P1, PT, R2.reuse, R67, PT ;  /* 0x000000430200720c */ /* 0x040fe20003f24070 */
[C---:B------:R-:W-:Y:S02]  /*1ba0*/  IMAD R69, R2.reuse, R4, R69 ;  /* 0x0000000402457224 */ /* 0x040fe400078e0245 */
[--C-:B------:R-:W-:Y:S01]  /*1bb0*/  @!P5 IMAD.IADD R51, R51, 0x1, -R2.reuse ;  /* 0x000000013333d824 */ /* 0x100fe200078e0a02 */
        /* <DEDUP_REMOVED lines=19> */
[----:B------:R-:W-:-:S02]  /*1cf0*/  @!P4 IMAD.IADD R55, R55, 0x1, -R2 ;  /* 0x000000013737c824 */ /* 0x000fc400078e0a02 */
[--C-:B------:R-:W-:Y:S01]  /*1d00*/  @!P6 IMAD.IADD R37, R37, 0x1, -R2.reuse ;  /* 0x000000012525e824 */ /* 0x100fe200078e0a02 */
[C---:B------:R-:W-:Y:S01]  /*1d10*/  ISETP.GT.U32.AND P6, PT, R2.reuse, R25, PT ;  /* 0x000000190200720c */ /* 0x040fe20003fc4070 */
[--C-:B------:R-:W-:Y:S01]  /*1d20*/  @!P1 IMAD.IADD R61, R61, 0x1, -R2.reuse ;  /* 0x000000013d3d9824 */ /* 0x100fe200078e0a02 */
[----:B------:R-:W-:Y:S01]  /*1d30*/  ISETP.LE.AND P1, PT, RZ, UR8, PT ;  /* 0x00000008ff007c0c */ /* 0x000fe2000bf23270 */
[--C-:B------:R-:W-:Y:S01]  /*1d40*/  @!P3 IMAD.IADD R33, R33, 0x1, -R2.reuse ;  /* 0x000000012121b824 */ /* 0x100fe200078e0a02 */
[C---:B------:R-:W-:Y:S01]  /*1d50*/  ISETP.GT.U32.AND P4, PT, R2.reuse, R69, PT ;  /* 0x000000450200720c */ /* 0x040fe20003f84070 */
[--C-:B------:R-:W-:Y:S01]  /*1d60*/  @!P5 IMAD.IADD R57, R57, 0x1, -R2.reuse ;  /* 0x000000013939d824 */ /* 0x100fe200078e0a02 */
[----:B------:R-:W-:Y:S01]  /*1d70*/  ISETP.GT.U32.AND P5, PT, R2, R67, PT ;  /* 0x000000430200720c */ /* 0x000fe20003fa4070 */
[--C-:B------:R-:W-:Y:S01]  /*1d80*/  @!P0 IMAD.IADD R39, R39, 0x1, -R2.reuse ;  /* 0x0000000127278824 */ /* 0x100fe200078e0a02 */
[----:B------:R-:W-:Y:S01]  /*1d90*/  ISETP.GE.AND P0, PT, R16, RZ, PT ;  /* 0x000000ff1000720c */ /* 0x000fe20003f06270 */
[--C-:B------:R-:W-:Y:S01]  /*1da0*/  @!P2 IMAD.IADD R63, R63, 0x1, -R2.reuse ;  /* 0x000000013f3fa824 */ /* 0x100fe200078e0a02 */
[----:B------:R-:W-:Y:S01]  /*1db0*/  ISETP.LE.AND P2, PT, RZ, UR9, PT ;  /* 0x00000009ff007c0c */ /* 0x000fe2000bf43270 */
[----:B------:R-:W-:Y:S01]  /*1dc0*/  IMAD.SHL.U32 R4, R93, 0x20, RZ ;  /* 0x000000205d047824 */ /* 0x000fe200078e00ff */
[C---:B------:R-:W-:Y:S01]  /*1dd0*/  ISETP.GT.U32.AND P3, PT, R2.reuse, R45, PT ;  /* 0x0000002d0200720c */ /* 0x040fe20003f64070 */
[--C-:B------:R-:W-:Y:S01]  /*1de0*/  @!P6 IMAD.IADD R25, R25, 0x1, -R2.reuse ;  /* 0x000000011919e824 */ /* 0x100fe200078e0a02 */
[C---:B------:R-:W-:Y:S01]  /*1df0*/  ISETP.GT.U32.AND P6, PT, R2.reuse, R37, PT ;  /* 0x000000250200720c */ /* 0x040fe20003fc4070 */
[----:B------:R-:W-:Y:S01]  /*1e00*/  @!P1 IMAD.MOV R7, RZ, RZ, -R7 ;  /* 0x000000ffff079224 */ /* 0x000fe200078e0a07 */
[----:B------:R-:W-:Y:S01]  /*1e10*/  ISETP.LE.AND P1, PT, RZ, UR16, PT ;  /* 0x00000010ff007c0c */ /* 0x000fe2000bf23270 */
[--C-:B------:R-:W-:Y:S01]  /*1e20*/  @!P4 IMAD.IADD R69, R69, 0x1, -R2.reuse ;  /* 0x000000014545c824 */ /* 0x100fe200078e0a02 */
[----:B------:R-:W-:Y:S01]  /*1e30*/  ISETP.LE.AND P4, PT, RZ, UR11, PT ;  /* 0x0000000bff007c0c */ /* 0x000fe2000bf83270 */
[--C-:B------:R-:W-:Y:S01]  /*1e40*/  @!P5 IMAD.IADD R67, R67, 0x1, -R2.reuse ;  /* 0x000000014343d824 */ /* 0x100fe200078e0a02 */
[----:B------:R-:W-:Y:S01]  /*1e50*/  ISETP.LE.AND P5, PT, RZ, UR15, PT ;  /* 0x0000000fff007c0c */ /* 0x000fe2000bfa3270 */
[----:B------:R-:W-:Y:S01]  /*1e60*/  @!P0 IMAD.MOV R3, RZ, RZ, -R3 ;  /* 0x000000ffff038224 */ /* 0x000fe200078e0a03 */
[----:B------:R-:W-:Y:S01]  /*1e70*/  ISETP.LE.AND P0, PT, RZ, UR10, PT ;  /* 0x0000000aff007c0c */ /* 0x000fe2000bf03270 */
[----:B------:R-:W-:Y:S01]  /*1e80*/  @!P2 IMAD.MOV R9, RZ, RZ, -R9 ;  /* 0x000000ffff09a224 */ /* 0x000fe200078e0a09 */
[----:B------:R-:W-:Y:S01]  /*1e90*/  ISETP.LE.AND P2, PT, RZ, UR17, PT ;  /* 0x00000011ff007c0c */ /* 0x000fe2000bf43270 */
[--C-:B------:R-:W-:Y:S01]  /*1ea0*/  @!P3 IMAD.IADD R45, R45, 0x1, -R2.reuse ;  /* 0x000000012d2db824 */ /* 0x100fe200078e0a02 */
[C---:B------:R-:W-:Y:S01]  /*1eb0*/  ISETP.GT.U32.AND P3, PT, R2.reuse, R59, PT ;  /* 0x0000003b0200720c */ /* 0x040fe20003f64070 */
[--C-:B------:R-:W-:Y:S01]  /*1ec0*/  @!P6 IMAD.IADD R37, R37, 0x1, -R2.reuse ;  /* 0x000000012525e824 */ /* 0x100fe200078e0a02 */
[C---:B------:R-:W-:Y:S01]  /*1ed0*/  ISETP.GT.U32.AND P6, PT, R2.reuse, R53, PT ;  /* 0x000000350200720c */ /* 0x040fe20003fc4070 */
[----:B------:R-:W-:Y:S01]  /*1ee0*/  @!P1 IMAD.MOV R17, RZ, RZ, -R17 ;  /* 0x000000ffff119224 */ /* 0x000fe200078e0a11 */
[----:B------:R-:W-:Y:S01]  /*1ef0*/  ISETP.LE.AND P1, PT, RZ, UR21, PT ;  /* 0x00000015ff007c0c */ /* 0x000fe2000bf23270 */
        /* <DEDUP_REMOVED lines=8> */
[--C-:B------:R-:W-:Y:S01]  /*1f80*/  @!P3 IMAD.IADD R59, R59, 0x1, -R2.reuse ;  /* 0x000000013b3bb824 */ /* 0x100fe200078e0a02 */
[----:B------:R-:W-:Y:S01]  /*1f90*/  ULDC.64 UR16, c[0x0][0x218] ;  /* 0x0000860000107ab9 */ /* 0x000fe20000000a00 */
[--C-:B------:R-:W-:Y:S01]  /*1fa0*/  @!P6 IMAD.IADD R53, R53, 0x1, -R2.reuse ;  /* 0x000000013535e824 */ /* 0x100fe200078e0a02 */
[C---:B------:R-:W-:Y:S01]  /*1fb0*/  ISETP.GT.U32.AND P6, PT, R2.reuse, R65, PT ;  /* 0x000000410200720c */ /* 0x040fe20003fc4070 */
[----:B------:R-:W-:Y:S01]  /*1fc0*/  @!P1 IMAD.MOV R27, RZ, RZ, -R27 ;  /* 0x000000ffff1b9224 */ /* 0x000fe200078e0a1b */
[----:B------:R-:W-:Y:S01]  /*1fd0*/  ISETP.LE.AND P1, PT, RZ, UR26, PT ;  /* 0x0000001aff007c0c */ /* 0x000fe2000bf23270 */
[----:B------:R-:W-:Y:S01]  /*1fe0*/  @!P4 IMAD.MOV R23, RZ, RZ, -R23 ;  /* 0x000000ffff17c224 */ /* 0x000fe200078e0a17 */
[C---:B------:R-:W-:Y:S01]  /*1ff0*/  ISETP.GT.U32.AND P3, PT, R2.reuse, R53, PT ;  /* 0x000000350200720c */ /* 0x040fe20003f64070 */
[----:B------:R-:W-:Y:S01]  /*2000*/  @!P5 IMAD.MOV R25, RZ, RZ, -R25 ;  /* 0x000000ffff19d224 */ /* 0x000fe200078e0a19 */
[----:B------:R-:W-:Y:S01]  /*2010*/  ISETP.LE.AND P4, PT, RZ, UR24, PT ;  /* 0x00000018ff007c0c */ /* 0x000fe2000bf83270 */
[----:B------:R-:W-:Y:S01]  /*2020*/  @!P0 IMAD.MOV R21, RZ, RZ, -R21 ;  /* 0x000000ffff158224 */ /* 0x000fe200078e0a15 */
[----:B------:R-:W-:Y:S01]  /*2030*/  ISETP.LE.AND P0, PT, RZ, UR23, PT ;  /* 0x00000017ff007c0c */ /* 0x000fe2000bf03270 */
[----:B------:R-:W-:Y:S01]  /*2040*/  @!P2 IMAD.MOV R29, RZ, RZ, -R29 ;  /* 0x000000ffff1da224 */ /* 0x000fe200078e0a1d */
[----:B------:R-:W-:Y:S01]  /*2050*/  ISETP.LE.AND P2, PT, RZ, UR27, PT ;  /* 0x0000001bff007c0c */ /* 0x000fe2000bf43270 */
[----:B------:R-:W-:Y:S01]  /*2060*/  STL [R1+0xc0], R4 ;  /* 0x0000c00401007387 */ /* 0x000fe20000100800 */
[----:B------:R-:W-:Y:S01]  /*2070*/  ISETP.LE.AND P5, PT, RZ, UR25, PT ;  /* 0x00000019ff007c0c */ /* 0x000fe2000bfa3270 */
[--C-:B------:R-:W-:Y:S01]  /*2080*/  @!P6 IMAD.IADD R65, R65, 0x1, -R2.reuse ;  /* 0x000000014141e824 */ /* 0x100fe200078e0a02 */
[C---:B------:R-:W-:Y:S01]  /*2090*/  ISETP.GT.U32.AND P6, PT, R2.reuse, R59, PT ;  /* 0x0000003b0200720c */ /* 0x040fe20003fc4070 */
[----:B------:R-:W-:Y:S01]  /*20a0*/  @!P1 IMAD.MOV R37, RZ, RZ, -R37 ;  /* 0x000000ffff259224 */ /* 0x000fe200078e0a25 */
[----:B------:R-:W-:Y:S01]  /*20b0*/  ISETP.LE.AND P1, PT, RZ, UR31, PT ;  /* 0x0000001fff007c0c */ /* 0x000fe2000bf23270 */
[--C-:B------:R-:W-:Y:S01]  /*20c0*/  @!P3 IMAD.IADD R53, R53, 0x1, -R2.reuse ;  /* 0x000000013535b824 */ /* 0x100fe200078e0a02 */
[----:B------:R-:W-:Y:S01]  /*20d0*/  ISETP.GT.U32.AND P3, PT, R2, R65, PT ;  /* 0x000000410200720c */ /* 0x000fe20003f64070 */
        /* <DEDUP_REMOVED lines=9> */
[----:B------:R-:W-:Y:S01]  /*2170*/  ISETP.NE.AND P6, PT, R48, RZ, PT ;  /* 0x000000ff3000720c */ /* 0x000fe20003fc5270 */
[----:B------:R-:W-:Y:S01]  /*2180*/  @!P1 IMAD.MOV R47, RZ, RZ, -R47 ;  /* 0x000000ffff2f9224 */ /* 0x000fe200078e0a2f */
[----:B------:R-:W-:Y:S01]  /*2190*/  ISETP.LE.AND P1, PT, RZ, UR36, PT ;  /* 0x00000024ff007c0c */ /* 0x000fe2000bf23270 */
[----:B------:R-:W-:Y:S01]  /*21a0*/  @!P3 IMAD.IADD R65, R65, 0x1, -R2 ;  /* 0x000000014141b824 */ /* 0x000fe200078e0a02 */
[----:B------:R-:W-:Y:S01]  /*21b0*/  ISETP.NE.AND P3, PT, R49, RZ, PT ;  /* 0x000000ff3100720c */ /* 0x000fe20003f65270 */
[----:B------:R-:W-:Y:S01]  /*21c0*/  @!P4 IMAD.MOV R43, RZ, RZ, -R43 ;  /* 0x000000ffff2bc224 */ /* 0x000fe200078e0a2b */
[----:B------:R-:W-:Y:S01]  /*21d0*/  LOP3.LUT R2, RZ, R49, RZ, 0x33, !PT ;  /* 0x00000031ff027212 */ /* 0x000fe200078e33ff */
[----:B------:R-:W-:Y:S01]  /*21e0*/  @!P0 IMAD.MOV R41, RZ, RZ, -R41 ;  /* 0x000000ffff298224 */ /* 0x000fe200078e0a29 */
[----:B------:R-:W-:Y:S01]  /*21f0*/  ISETP.LE.AND P0, PT, RZ, UR33, PT ;  /* 0x00000021ff007c0c */ /* 0x000fe2000bf03270 */
[----:B------:R-:W-:Y:S01]  /*2200*/  @!P2 IMAD.MOV R51, RZ, RZ, -R51 ;  /* 0x000000ffff33a224 */ /* 0x000fe200078e0a33 */
[----:B------:R-:W-:Y:S01]  /*2210*/  ISETP.LE.AND P2, PT, RZ, UR37, PT ;  /* 0x00000025ff007c0c */ /* 0x000fe2000bf43270 */
[----:B------:R-:W-:Y:S01]  /*2220*/  @!P5 IMAD.MOV R45, RZ, RZ, -R45 ;  /* 0x000000ffff2dd224 */ /* 0x000fe200078e0a2d */
[----:B------:R-:W-:Y:S01]  /*2230*/  ISETP.LE.AND P4, PT, RZ, UR34, PT ;  /* 0x00000022ff007c0c */ /* 0x000fe2000bf83270 */
[----:B------:R-:W-:Y:S01]  /*2240*/  ULDC UR8, c[0x0][0x234] ;  /* 0x00008d0000087ab9 */ /* 0x000fe20000000800 */
[----:B------:R-:W-:Y:S01]  /*2250*/  ISETP.LE.AND P5, PT, RZ, UR35, PT ;  /* 0x00000023ff007c0c */ /* 0x000fe2000bfa3270 */
[----:B------:R-:W-:Y:S01]  /*2260*/  @!P1 IMAD.MOV R59, RZ, RZ, -R59 ;  /* 0x000000ffff3b9224 */ /* 0x000fe200078e0a3b */
[C---:B------:R-:W-:Y:S01]  /*2270*/  SEL R13, R2.reuse, R13, !P3 ;  /* 0x0000000d020d7207 */ /* 0x040fe20005800000 */
[----:B------:R-:W-:Y:S01]  /*2280*/  ULDC UR9, c[0x0][0x23c] ;  /* 0x00008f0000097ab9 */ /* 0x000fe20000000800 */
[----:B------:R-:W-:Y:S01]  /*2290*/  ISETP.LE.AND P1, PT, RZ, UR6, PT ;  /* 0x00000006ff007c0c */ /* 0x000fe2000bf23270 */
[----:B------:R-:W-:Y:S01]  /*22a0*/  ULDC UR6, c[0x0][0x240] ;  /* 0x0000900000067ab9 */ /* 0x000fe20000000800 */
[C---:B------:R-:W-:Y:S01]  /*22b0*/  SEL R17, R2.reuse, R17, !P3 ;  /* 0x0000001102117207 */ /* 0x040fe20005800000 */
[----:B------:R-:W-:Y:S01]  /*22c0*/  IMAD R13, R13, UR6, RZ ;  /* 0x000000060d0d7c24 */ /* 0x000fe2000f8e02ff */
[C---:B------:R-:W-:Y:S01]  /*22d0*/  SEL R15, R2.reuse, R15, !P3 ;  /* 0x0000000f020f7207 */ /* 0x040fe20005800000 */
[----:B------:R-:W-:Y:S01]  /*22e0*/  @!P0 IMAD.MOV R53, RZ, RZ, -R53 ;  /* 0x000000ffff358224 */ /* 0x000fe200078e0a35 */
[C---:B------:R-:W-:Y:S01]  /*22f0*/  SEL R27, R2.reuse, R27, !P3 ;  /* 0x0000001b021b7207 */ /* 0x040fe20005800000 */
[----:B------:R-:W-:Y:S01]  /*2300*/  @!P2 IMAD.MOV R61, RZ, RZ, -R61 ;  /* 0x000000ffff3da224 */ /* 0x000fe200078e0a3d */
[----:B------:R-:W-:Y:S01]  /*2310*/  ISETP.LE.AND P0, PT, RZ, UR38, PT ;  /* 0x00000026ff007c0c */ /* 0x000fe2000bf03270 */
[----:B------:R-:W-:Y:S01]  /*2320*/  IMAD R8, R17, UR6, RZ ;  /* 0x0000000611087c24 */ /* 0x000fe2000f8e02ff */
[----:B------:R-:W-:Y:S01]  /*2330*/  SHF.R.S32.HI R91, RZ, 0x1f, R13 ;  /* 0x0000001fff5b7819 */ /* 0x000fe2000001140d */
[----:B------:R-:W-:Y:S01]  /*2340*/  IMAD R18, R15, UR6, RZ ;  /* 0x000000060f127c24 */ /* 0x000fe2000f8e02ff */
[----:B------:R-:W-:Y:S01]  /*2350*/  IADD3 R17, P2, R13, UR16, RZ ;  /* 0x000000100d117c10 */ /* 0x000fe2000ff5e0ff */
[----:B------:R-:W-:Y:S01]  /*2360*/  IMAD R27, R27, UR6, RZ ;  /* 0x000000061b1b7c24 */ /* 0x000fe2000f8e02ff */
[C---:B------:R-:W-:Y:S01]  /*2370*/  SEL R29, R2.reuse, R29, !P3 ;  /* 0x0000001d021d7207 */ /* 0x040fe20005800000 */
[----:B------:R-:W-:Y:S01]  /*2380*/  @!P4 IMAD.MOV R55, RZ, RZ, -R55 ;  /* 0x000000ffff37c224 */ /* 0x000fe200078e0a37 */
[----:B------:R-:W-:Y:S01]  /*2390*/  @!P6 LOP3.LUT R3, RZ, R48, RZ, 0x33, !PT ;  /* 0x00000030ff03e212 */ /* 0x000fe200078e33ff */
[----:B------:R-:W-:Y:S01]  /*23a0*/  @!P5 IMAD.MOV R57, RZ, RZ, -R57 ;  /* 0x000000ffff39d224 */ /* 0x000fe200078e0a39 */
[----:B------:R-:W-:Y:S01]  /*23b0*/  ISETP.LE.AND P4, PT, RZ, UR39, PT ;  /* 0x00000027ff007c0c */ /* 0x000fe2000bf83270 */
[----:B------:R-:W-:Y:S01]  /*23c0*/  @!P1 IMAD.MOV R69, RZ, RZ, -R69 ;  /* 0x000000ffff459224 */ /* 0x000fe200078e0a45 */
[----:B------:R-:W-:Y:S01]  /*23d0*/  ISETP.LE.AND P5, PT, RZ, UR40, PT ;  /* 0x00000028ff007c0c */ /* 0x000fe2000bfa3270 */
[----:B------:R-:W-:Y:S01]  /*23e0*/  IMAD R29, R29, UR6, RZ ;  /* 0x000000061d1d7c24 */ /* 0x000fe2000f8e02ff */
[----:B------:R-:W-:Y:S01]  /*23f0*/  ISETP.LE.AND P6, PT, RZ, UR41, PT ;  /* 0x00000029ff007c0c */ /* 0x000fe2000bfc3270 */
[----:B------:R-:W-:Y:S01]  /*2400*/  @!P0 IMAD.MOV R63, RZ, RZ, -R63 ;  /* 0x000000ffff3f8224 */ /* 0x000fe200078e0a3f */
[----:B------:R-:W-:Y:S01]  /*2410*/  IADD3.X R91, R91, UR17, RZ, P2, !PT ;  /* 0x000000115b5b7c10 */ /* 0x000fe200097fe4ff */
[----:B------:R-:W-:Y:S01]  /*2420*/  IMAD R6, R3, UR8, RZ ;  /* 0x0000000803067c24 */ /* 0x000fe2000f8e02ff */
[----:B------:R-:W-:Y:S01]  /*2430*/  SHF.R.S32.HI R14, RZ, 0x1f, R18 ;  /* 0x0000001fff0e7819 */ /* 0x000fe20000011412 */
[----:B------:R-:W-:Y:S01]  /*2440*/  ULDC.64 UR10, c[0x0][0x210] ;  /* 0x00008400000a7ab9 */ /* 0x000fe20000000a00 */
[----:B------:R-:W-:Y:S01]  /*2450*/  IADD3 R97, P2, R27, UR16, RZ ;  /* 0x000000101b617c10 */ /* 0x000fe2000ff5e0ff */
[----:B------:R-:W-:Y:S01]  /*2460*/  USHF.L.U32 UR15, UR9, 0x5, URZ ;  /* 0x00000005090f7899 */ /* 0x000fe2000800063f */
[----:B------:R-:W-:Y:S01]  /*2470*/  SEL R19, R2, R19, !P3 ;  /* 0x0000001302137207 */ /* 0x000fe20005800000 */
[----:B------:R-:W-:Y:S01]  /*2480*/  @!P4 IMAD.MOV R65, RZ, RZ, -R65 ;  /* 0x000000ffff41c224 */ /* 0x000fe200078e0a41 */
[----:B------:R-:W-:Y:S01]  /*2490*/  IADD3 R18, P1, R18, UR16, RZ ;  /* 0x0000001012127c10 */ /* 0x000fe2000ff3e0ff */
[----:B------:R1:W-:Y:S01]  /*24a0*/  STL [R1], R97 ;  /* 0x0000006101007387 */ /* 0x0003e20000100800 */
[C---:B------:R-:W-:Y:S01]  /*24b0*/  SEL R31, R2.reuse, R31, !P3 ;  /* 0x0000001f021f7207 */ /* 0x040fe20005800000 */
[----:B------:R-:W-:Y:S01]  /*24c0*/  IMAD R20, R19, UR6, RZ ;  /* 0x0000000613147c24 */ /* 0x000fe2000f8e02ff */
[----:B------:R-:W-:Y:S01]  /*24d0*/  SEL R7, R2, R7, !P3 ;  /* 0x0000000702077207 */ /* 0x000fe20005800000 */
[----:B------:R-:W-:Y:S01]  /*24e0*/  @!P5 IMAD.MOV R67, RZ, RZ, -R67 ;  /* 0x000000ffff43d224 */ /* 0x000fe200078e0a43 */
[----:B------:R-:W-:Y:S01]  /*24f0*/  IADD3.X R14, R14, UR17, RZ, P1, !PT ;  /* 0x000000110e0e7c10 */ /* 0x000fe20008ffe4ff */
[----:B------:R-:W-:Y:S01]  /*2500*/  IMAD R31, R31, UR6, RZ ;  /* 0x000000061f1f7c24 */ /* 0x000fe2000f8e02ff */
[C---:B------:R-:W-:Y:S01]  /*2510*/  SEL R11, R2.reuse, R11, !P3 ;  /* 0x0000000b020b7207 */ /* 0x040fe20005800000 */
[----:B------:R-:W-:Y:S01]  /*2520*/  IMAD R3, R7, UR6, RZ ;  /* 0x0000000607037c24 */ /* 0x000fe2000f8e02ff */
[----:B------:R-:W-:Y:S01]  /*2530*/  SEL R21, R2, R21, !P3 ;  /* 0x0000001502157207 */ /* 0x000fe20005800000 */
[----:B------:R-:W-:Y:S01]  /*2540*/  @!P6 IMAD.MOV R71, RZ, RZ, -R71 ;  /* 0x000000ffff47e224 */ /* 0x000fe200078e0a47 */
[----:B-1----:R-:W-:Y:S01]  /*2550*/  IADD3 R97, P1, R29, UR16, RZ ;  /* 0x000000101d617c10 */ /* 0x002fe2000ff3e0ff */
[----:B------:R-:W-:Y:S01]  /*2560*/  IMAD R11, R11, UR6, RZ ;  /* 0x000000060b0b7c24 */ /* 0x000fe2000f8e02ff */
[----:B------:R-:W-:Y:S01]  /*2570*/  SHF.R.S32.HI R13, RZ, 0x1f, R8 ;  /* 0x0000001fff0d7819 */ /* 0x000fe20000011408 */
[----:B------:R-:W-:Y:S01]  /*2580*/  IMAD R22, R21, UR6, RZ ;  /* 0x0000000615167c24 */ /* 0x000fe2000f8e02ff */
[----:B------:R-:W-:Y:S01]  /*2590*/  IADD3 R19, P0, R8, UR16, RZ ;  /* 0x0000001008137c10 */ /* 0x000fe2000ff1e0ff */
[----:B------:R1:W-:Y:S01]  /*25a0*/  STL [R1+0x8], R97 ;  /* 0x0000086101007387 */ /* 0x0003e20000100800 */
[----:B------:R-:W-:-:S02]  /*25b0*/  SEL R33, R2, R33, !P3 ;  /* 0x0000002102217207 */ /* 0x000fc40005800000 */
[----:B------:R-:W-:Y:S02]  /*25c0*/  CS2R R48, SRZ ;  /* 0x0000000000307805 */ /* 0x000fe4000001ff00 */
[----:B------:R-:W-:Y:S02]  /*25d0*/  LOP3.LUT R4, R4, 0x760, RZ, 0xc0, !PT ;  /* 0x0000076004047812 */ /* 0x000fe400078ec0ff */
[----:B------:R-:W-:Y:S01]  /*25e0*/  SEL R9, R2, R9, !P3 ;  /* 0x0000000902097207 */ /* 0x000fe20005800000 */
[----:B------:R-:W-:Y:S01]  /*25f0*/  IMAD R33, R33, UR6, RZ ;  /* 0x0000000621217c24 */ /* 0x000fe2000f8e02ff */
[----:B------:R-:W-:Y:S02]  /*2600*/  IADD3.X R13, R13, UR17, RZ, P0, !PT ;  /* 0x000000110d0d7c10 */ /* 0x000fe400087fe4ff */
[----:B------:R-:W-:Y:S01]  /*2610*/  SHF.R.S32.HI R12, RZ, 0x1f, R20 ;  /* 0x0000001fff0c7819 */ /* 0x000fe20000011414 */
[----:B------:R-:W-:Y:S01]  /*2620*/  IMAD R9, R9, UR6, RZ ;  /* 0x0000000609097c24 */ /* 0x000fe2000f8e02ff */
[----:B-1----:R-:W-:-:S02]  /*2630*/  IADD3 R97, P0, R31, UR16, RZ ;  /* 0x000000101f617c10 */ /* 0x002fc4000ff1e0ff */
[----:B------:R-:W-:Y:S02]  /*2640*/  SHF.R.S32.HI R21, RZ, 0x1f, R3 ;  /* 0x0000001fff157819 */ /* 0x000fe40000011403 */
[----:B------:R-:W-:Y:S01]  /*2650*/  IADD3 R20, P6, R20, UR16, RZ ;  /* 0x0000001014147c10 */ /* 0x000fe2000ffde0ff */
[----:B------:R1:W-:Y:S01]  /*2660*/  STL [R1+0x10], R97 ;  /* 0x0000106101007387 */ /* 0x0003e20000100800 */
[----:B------:R-:W-:Y:S02]  /*2670*/  LOP3.LUT R0, R4, 0x90, R73, 0xf8, !PT ;  /* 0x0000009004007812 */ /* 0x000fe400078ef849 */
[----:B------:R-:W-:Y:S02]  /*2680*/  CS2R R72, SRZ ;  /* 0x0000000000487805 */ /* 0x000fe4000001ff00 */
[C---:B------:R-:W-:Y:S02]  /*2690*/  SEL R23, R2.reuse, R23, !P3 ;  /* 0x0000001702177207 */ /* 0x040fe40005800000 */
[----:B------:R-:W-:-:S02]  /*26a0*/  SEL R35, R2, R35, !P3 ;  /* 0x0000002302237207 */ /* 0x000fc40005800000 */
[----:B------:R-:W-:Y:S01]  /*26b0*/  IADD3 R3, P5, R3, UR16, RZ ;  /* 0x0000001003037c10 */ /* 0x000fe2000ffbe0ff */
[----:B------:R-:W-:Y:S01]  /*26c0*/  IMAD R88, R23, UR6, RZ ;  /* 0x0000000617587c24 */ /* 0x000fe2000f8e02ff */
[C---:B------:R-:W-:Y:S01]  /*26d0*/  SEL R25, R2.reuse, R25, !P3 ;  /* 0x0000001902197207 */ /* 0x040fe20005800000 */
[----:B------:R-:W-:Y:S01]  /*26e0*/  IMAD R35, R35, UR6, RZ ;  /* 0x0000000623237c24 */ /* 0x000fe2000f8e02ff */
[C---:B------:R-:W-:Y:S02]  /*26f0*/  SEL R37, R2.reuse, R37, !P3 ;  /* 0x0000002502257207 */ /* 0x040fe40005800000 */
[C---:B------:R-:W-:Y:S01]  /*2700*/  SEL R39, R2.reuse, R39, !P3 ;  /* 0x0000002702277207 */ /* 0x040fe20005800000 */
[----:B------:R-:W-:Y:S01]  /*2710*/  IMAD R25, R25, UR6, RZ ;  /* 0x0000000619197c24 */ /* 0x000fe2000f8e02ff */
        /* <DEDUP_REMOVED lines=28> */
[----:B------:R-:W-:Y:S01]  /*28e0*/  SEL R2, R2, R71, !P3 ;  /* 0x0000004702027207 */ /* 0x000fe20005800000 */
[----:B------:R-:W-:Y:S01]  /*28f0*/  IMAD R7, R67, UR6, RZ ;  /* 0x0000000643077c24 */ /* 0x000fe2000f8e02ff */
[----:B------:R-:W-:Y:S01]  /*2900*/  SHF.R.S32.HI R89, RZ, 0x1f, R11 ;  /* 0x0000001fff597819 */ /* 0x000fe2000001140b */
[----:B------:R-:W-:Y:S01]  /*2910*/  IMAD R4, R4, UR6, RZ ;  /* 0x0000000604047c24 */ /* 0x000fe2000f8e02ff */
[----:B0-----:R-:W-:Y:S01]  /*2920*/  IADD3 R16, P3, R11, UR16, RZ ;  /* 0x000000100b107c10 */ /* 0x001fe2000ff7e0ff */
[----:B------:R-:W-:Y:S01]  /*2930*/  IMAD R2, R2, UR6, RZ ;  /* 0x0000000602027c24 */ /* 0x000fe2000f8e02ff */
[----:B------:R-:W-:Y:S01]  /*2940*/  IADD3.X R12, R12, UR17, RZ, P6, !PT ;  /* 0x000000110c0c7c10 */ /* 0x000fe2000b7fe4ff */
[----:B------:R-:W-:Y:S01]  /*2950*/  UIADD3 UR6, UR4, 0x4000, URZ ;  /* 0x0000400004067890 */ /* 0x000fe2000fffe03f */
[----:B------:R-:W-:-:S02]  /*2960*/  SHF.R.S32.HI R11, RZ, 0x1f, R22 ;  /* 0x0000001fff0b7819 */ /* 0x000fc40000011416 */
[----:B------:R-:W-:Y:S02]  /*2970*/  CS2R R66, SRZ ;  /* 0x0000000000427805 */ /* 0x000fe4000001ff00 */
[----:B------:R-:W-:Y:S01]  /*2980*/  IADD3.X R21, R21, UR17, RZ, P5, !PT ;  /* 0x0000001115157c10 */ /* 0x000fe2000affe4ff */
[----:B------:R-:W-:Y:S01]  /*2990*/  USHF.R.U32.HI UR6, URZ, 0x4, UR6 ;  /* 0x000000043f067899 */ /* 0x000fe20008011606 */
[----:B-1----:R-:W-:Y:S02]  /*29a0*/  IADD3 R97, P6, R33, UR16, RZ ;  /* 0x0000001021617c10 */ /* 0x002fe4000ffde0ff */
[----:B------:R-:W-:Y:S02]  /*29b0*/  CS2R R68, SRZ ;  /* 0x0000000000447805 */ /* 0x000fe4000001ff00 */
[----:B------:R-:W-:Y:S02]  /*29c0*/  IADD3 R22, P5, R22, UR16, RZ ;  /* 0x0000001016167c10 */ /* 0x000fe4000ffbe0ff */
[----:B------:R-:W-:-:S02]  /*29d0*/  CS2R R70, SRZ ;  /* 0x0000000000467805 */ /* 0x000fc4000001ff00 */
[----:B------:R-:W-:Y:S01]  /*29e0*/  SHF.R.S32.HI R23, RZ, 0x1f, R9 ;  /* 0x0000001fff177819 */ /* 0x000fe20000011409 */
[----:B------:R0:W-:Y:S01]  /*29f0*/  STL [R1+0x18], R97 ;  /* 0x0000186101007387 */ /* 0x0001e20000100800 */
[----:B------:R-:W-:Y:S01]  /*2a00*/  IADD3 R15, P4, R9, UR16, RZ ;  /* 0x00000010090f7c10 */ /* 0x000fe2000ff9e0ff */
[----:B------:R-:W-:Y:S01]  /*2a10*/  USGXT.U32 UR8, UR6, 0xe ;  /* 0x0000000e0608789a */ /* 0x000fe20008000000 */
[----:B------:R-:W-:Y:S02]  /*2a20*/  IADD3.X R11, R11, UR17, RZ, P5, !PT ;  /* 0x000000110b0b7c10 */ /* 0x000fe4000affe4ff */
[----:B------:R-:W-:Y:S02]  /*2a30*/  SHF.R.S32.HI R10, RZ, 0x1f, R88 ;  /* 0x0000001fff0a7819 */ /* 0x000fe40000011458 */
[----:B------:R-:W-:Y:S02]  /*2a40*/  IADD3.X R23, R23, UR17, RZ, P4, !PT ;  /* 0x0000001117177c10 */ /* 0x000fe4000a7fe4ff */
[----:B------:R-:W-:-:S02]  /*2a50*/  IADD3 R88, P4, R88, UR16, RZ ;  /* 0x0000001058587c10 */ /* 0x000fc4000ff9e0ff */
[----:B0-----:R-:W-:Y:S02]  /*2a60*/  IADD3 R97, P5, R35, UR16, RZ ;  /* 0x0000001023617c10 */ /* 0x001fe4000ffbe0ff */
[----:B------:R-:W-:Y:S02]  /*2a70*/  IADD3.X R10, R10, UR17, RZ, P4, !PT ;  /* 0x000000110a0a7c10 */ /* 0x000fe4000a7fe4ff */
[----:B------:R-:W-:Y:S01]  /*2a80*/  IADD3.X R89, R89, UR17, RZ, P3, !PT ;  /* 0x0000001159597c10 */ /* 0x000fe20009ffe4ff */
[----:B------:R0:W-:Y:S01]  /*2a90*/  STL [R1+0x20], R97 ;  /* 0x0000206101007387 */ /* 0x0001e20000100800 */
[----:B------:R-:W-:Y:S02]  /*2aa0*/  SHF.R.S32.HI R9, RZ, 0x1f, R25 ;  /* 0x0000001fff097819 */ /* 0x000fe40000011419 */
[----:B------:R-:W-:Y:S02]  /*2ab0*/  IADD3 R90, P3, R25, UR16, RZ ;  /* 0x00000010195a7c10 */ /* 0x000fe4000ff7e0ff */
[----:B------:R-:W-:-:S02]  /*2ac0*/  SHF.R.S32.HI R8, RZ, 0x1f, R27 ;  /* 0x0000001fff087819 */ /* 0x000fc4000001141b */
[----:B------:R-:W-:Y:S02]  /*2ad0*/  IADD3.X R9, R9, UR17, RZ, P3, !PT ;  /* 0x0000001109097c10 */ /* 0x000fe40009ffe4ff */
[----:B------:R-:W-:Y:S02]  /*2ae0*/  IADD3.X R8, R8, UR17, RZ, P2, !PT ;  /* 0x0000001108087c10 */ /* 0x000fe400097fe4ff */
[----:B0-----:R-:W-:Y:S02]  /*2af0*/  IADD3 R97, P4, R37, UR16, RZ ;  /* 0x0000001025617c10 */ /* 0x001fe4000ff9e0ff */
[----:B------:R-:W-:Y:S02]  /*2b00*/  SHF.R.S32.HI R24, RZ, 0x1f, R29 ;  /* 0x0000001fff187819 */ /* 0x000fe4000001141d */
[----:B------:R-:W-:Y:S01]  /*2b10*/  SHF.R.S32.HI R25, RZ, 0x1f, R31 ;  /* 0x0000001fff197819 */ /* 0x000fe2000001141f */
[----:B------:R0:W-:Y:S01]  /*2b20*/  STL [R1+0x28], R97 ;  /* 0x0000286101007387 */ /* 0x0001e20000100800 */
[----:B------:R-:W-:-:S02]  /*2b30*/  IADD3.X R98, R24, UR17, RZ, P1, !PT ;  /* 0x0000001118627c10 */ /* 0x000fc40008ffe4ff */
[----:B------:R-:W-:Y:S02]  /*2b40*/  SHF.R.S32.HI R26, RZ, 0x1f, R33 ;  /* 0x0000001fff1a7819 */ /* 0x000fe40000011421 */
[----:B------:R-:W-:Y:S02]  /*2b50*/  CS2R R32, SRZ ;  /* 0x0000000000207805 */ /* 0x000fe4000001ff00 */
[----:B------:R-:W-:Y:S02]  /*2b60*/  SHF.R.S32.HI R27, RZ, 0x1f, R35 ;  /* 0x0000001fff1b7819 */ /* 0x000fe40000011423 */
[----:B------:R-:W-:Y:S02]  /*2b70*/  CS2R R34, SRZ ;  /* 0x0000000000227805 */ /* 0x000fe4000001ff00 */
[----:B------:R-:W-:Y:S02]  /*2b80*/  SHF.R.S32.HI R28, RZ, 0x1f, R37 ;  /* 0x0000001fff1c7819 */ /* 0x000fe40000011425 */
[----:B------:R-:W-:-:S02]  /*2b90*/  CS2R R36, SRZ ;  /* 0x0000000000247805 */ /* 0x000fc4000001ff00 */
[----:B------:R-:W-:Y:S02]  /*2ba0*/  SHF.R.S32.HI R29, RZ, 0x1f, R39 ;  /* 0x0000001fff1d7819 */ /* 0x000fe40000011427 */
[----:B0-----:R-:W-:Y:S02]  /*2bb0*/  IADD3 R97, P3, R39, UR16, RZ ;  /* 0x0000001027617c10 */ /* 0x001fe4000ff7e0ff */
[----:B------:R-:W-:Y:S02]  /*2bc0*/  CS2R R38, SRZ ;  /* 0x0000000000267805 */ /* 0x000fe4000001ff00 */
[----:B------:R-:W-:Y:S02]  /*2bd0*/  SHF.R.S32.HI R30, RZ, 0x1f, R41 ;  /* 0x0000001fff1e7819 */ /* 0x000fe40000011429 */
[----:B------:R-:W-:Y:S01]  /*2be0*/  SHF.R.S32.HI R31, RZ, 0x1f, R43 ;  /* 0x0000001fff1f7819 */ /* 0x000fe2000001142b */
[----:B------:R0:W-:Y:S01]  /*2bf0*/  STL [R1+0x30], R97 ;  /* 0x0000306101007387 */ /* 0x0001e20000100800 */
[----:B------:R-:W-:-:S02]  /*2c00*/  SHF.R.S32.HI R24, RZ, 0x1f, R45 ;  /* 0x0000001fff187819 */ /* 0x000fc4000001142d */
[----:B0-----:R-:W-:Y:S02]  /*2c10*/  IADD3 R97, P2, R41, UR16, RZ ;  /* 0x0000001029617c10 */ /* 0x001fe4000ff5e0ff */
[----:B------:R-:W-:-:S03]  /*2c20*/  CS2R R40, SRZ ;  /* 0x0000000000287805 */ /* 0x000fc6000001ff00 */
[----:B------:R0:W-:Y:S04]  /*2c30*/  STL [R1+0x38], R97 ;  /* 0x0000386101007387 */ /* 0x0001e80000100800 */
[----:B------:R1:W-:Y:S01]  /*2c40*/  STL [R1+0x4], R98 ;  /* 0x0000046201007387 */ /* 0x0003e20000100800 */
[----:B0-----:R-:W-:Y:S02]  /*2c50*/  IADD3 R97, P1, R43, UR16, RZ ;  /* 0x000000102b617c10 */ /* 0x001fe4000ff3e0ff */
[----:B------:R-:W-:Y:S02]  /*2c60*/  CS2R R42, SRZ ;  /* 0x00000000002a7805 */ /* 0x000fe4000001ff00 */
[----:B-1----:R-:W-:Y:S01]  /*2c70*/  IADD3.X R98, R25, UR17, RZ, P0, !PT ;  /* 0x0000001119627c10 */ /* 0x002fe200087fe4ff */
[----:B------:R0:W-:Y:S01]  /*2c80*/  STL [R1+0x40], R97 ;  /* 0x0000406101007387 */ /* 0x0001e20000100800 */
[----:B------:R-:W-:-:S03]  /*2c90*/  SHF.R.S32.HI R25, RZ, 0x1f, R47 ;  /* 0x0000001fff197819 */ /* 0x000fc6000001142f */
        /* <DEDUP_REMOVED lines=62> */
[----:B------:R-:W-:Y:S02]  /*3080*/  IADD3.X R7, R28, UR17, RZ, P3, !PT ;  /* 0x000000111c077c10 */ /* 0x000fe40009ffe4ff */
[----:B-1----:R-:W-:Y:S01]  /*3090*/  IADD3.X R98, R31, UR17, RZ, P0, !PT ;  /* 0x000000111f627c10 */ /* 0x002fe200087fe4ff */
[----:B------:R0:W-:Y:S04]  /*30a0*/  STL [R1+0x98], R97 ;  /* 0x0000986101007387 */ /* 0x0001e80000100800 */
[----:B------:R1:W-:Y:S01]  /*30b0*/  STL [R1+0x64], R7 ;  /* 0x0000640701007387 */ /* 0x0003e20000100800 */
[----:B0-----:R-:W-:-:S02]  /*30c0*/  IADD3 R97, P3, R4, UR16, RZ ;  /* 0x0000001004617c10 */ /* 0x001fc4000ff7e0ff */
[----:B------:R-:W-:Y:S02]  /*30d0*/  SHF.R.S32.HI R4, RZ, 0x1f, R2 ;  /* 0x0000001fff047819 */ /* 0x000fe40000011402 */
[----:B-1----:R-:W-:Y:S01]  /*30e0*/  IADD3.X R7, R29, UR17, RZ, P2, !PT ;  /* 0x000000111d077c10 */ /* 0x002fe200097fe4ff */
[----:B------:R0:W-:Y:S01]  /*30f0*/  STL [R1+0xa0], R97 ;  /* 0x0000a06101007387 */ /* 0x0001e20000100800 */
[----:B------:R-:W-:-:S03]  /*3100*/  CS2R R28, SRZ ;  /* 0x00000000001c7805 */ /* 0x000fc6000001ff00 */
[----:B------:R1:W-:Y:S01]  /*3110*/  STL [R1+0x6c], R7 ;  /* 0x00006c0701007387 */ /* 0x0003e20000100800 */
[----:B0-----:R-:W-:Y:S01]  /*3120*/  IADD3 R97, P2, R2, UR16, RZ ;  /* 0x0000001002617c10 */ /* 0x001fe2000ff5e0ff */
[----:B------:R-:W-:Y:S01]  /*3130*/  USHF.R.S32.HI UR16, URZ, 0x1f, UR15 ;  /* 0x0000001f3f107899 */ /* 0x000fe2000801140f */
[----:B------:R-:W-:Y:S02]  /*3140*/  IADD3.X R2, R30, UR17, RZ, P1, !PT ;  /* 0x000000111e027c10 */ /* 0x000fe40008ffe4ff */
[----:B------:R-:W-:Y:S02]  /*3150*/  CS2R R30, SRZ ;  /* 0x00000000001e7805 */ /* 0x000fe4000001ff00 */
[C---:B-1----:R-:W-:Y:S01]  /*3160*/  IADD3 R7, P1, R6.reuse, UR10, RZ ;  /* 0x0000000a06077c10 */ /* 0x042fe2000ff3e0ff */
[----:B------:R0:W-:Y:S03]  /*3170*/  STL [R1+0xa8], R97 ;  /* 0x0000a86101007387 */ /* 0x0001e60000100800 */
[----:B------:R-:W-:Y:S01]  /*3180*/  LEA.HI.X.SX32 R6, R6, UR11, 0x1, P1 ;  /* 0x0000000b06067c11 */ /* 0x000fe200088f0eff */
[----:B------:R1:W-:Y:S04]  /*3190*/  STL [R1+0x74], R2 ;  /* 0x0000740201007387 */ /* 0x0003e80000100800 */
[----:B------:R2:W-:Y:S01]  /*31a0*/  STL [R1+0x7c], R98 ;  /* 0x00007c6201007387 */ /* 0x0005e20000100800 */
[----:B0-----:R-:W-:-:S02]  /*31b0*/  IADD3.X R97, R24, UR17, RZ, P6, !PT ;  /* 0x0000001118617c10 */ /* 0x001fc4000b7fe4ff */
[----:B-1----:R-:W-:-:S03]  /*31c0*/  IADD3.X R2, R25, UR17, RZ, P5, !PT ;  /* 0x0000001119027c10 */ /* 0x002fc6000affe4ff */
[----:B------:R0:W-:Y:S01]  /*31d0*/  STL [R1+0x84], R97 ;  /* 0x0000846101007387 */ /* 0x0001e20000100800 */
[----:B------:R-:W-:Y:S02]  /*31e0*/  CS2R R24, SRZ ;  /* 0x0000000000187805 */ /* 0x000fe4000001ff00 */
[----:B--2---:R-:W-:Y:S01]  /*31f0*/  IADD3.X R98, R26, UR17, RZ, P4, !PT ;  /* 0x000000111a627c10 */ /* 0x004fe2000a7fe4ff */
[----:B------:R1:W-:Y:S04]  /*3200*/  STL [R1+0x8c], R2 ;  /* 0x00008c0201007387 */ /* 0x0003e80000100800 */
[----:B------:R-:W-:Y:S01]  /*3210*/  STL [R1+0x94], R98 ;  /* 0x0000946201007387 */ /* 0x000fe20000100800 */
[----:B0-----:R-:W-:Y:S02]  /*3220*/  IADD3.X R97, R27, UR17, RZ, P3, !PT ;  /* 0x000000111b617c10 */ /* 0x001fe40009ffe4ff */
[----:B------:R-:W-:-:S02]  /*3230*/  CS2R R26, SRZ ;  /* 0x00000000001a7805 */ /* 0x000fc4000001ff00 */
[----:B-1----:R-:W-:Y:S01]  /*3240*/  IADD3.X R2, R4, UR17, RZ, P2, !PT ;  /* 0x0000001104027c10 */ /* 0x002fe200097fe4ff */
[----:B------:R-:W-:Y:S01]  /*3250*/  STL [R1+0x9c], R97 ;  /* 0x00009c6101007387 */ /* 0x000fe20000100800 */
[----:B------:R-:W-:-:S03]  /*3260*/  LOP3.LUT R4, R93, 0x1f, RZ, 0xc0, !PT ;  /* 0x0000001f5d047812 */ /* 0x000fc600078ec0ff */
[----:B------:R0:W-:Y:S02]  /*3270*/  STL [R1+0xa4], R2 ;  /* 0x0000a40201007387 */ /* 0x0001e40000100800 */
[----:B0-----:R-:W0:Y:S02]  /*3280*/  LDC R2, c[0x0][0x238] ;  /* 0x00008e00ff027b82 */ /* 0x001e240000000800 */
[-C--:B0-----:R-:W-:Y:S02]  /*3290*/  IMAD R97, R96, R2.reuse, RZ ;  /* 0x0000000260617224 */ /* 0x081fe400078e02ff */
[-C--:B------:R-:W-:Y:S02]  /*32a0*/  IMAD R96, R95, R2.reuse, RZ ;  /* 0x000000025f607224 */ /* 0x080fe400078e02ff */
[----:B------:R-:W-:Y:S01]  /*32b0*/  IMAD R95, R92, R2, RZ ;  /* 0x000000025c5f7224 */ /* 0x000fe200078e02ff */
[----:B------:R-:W-:Y:S01]  /*32c0*/  LOP3.LUT R92, R0, R92, RZ, 0xfc, !PT ;  /* 0x0000005c005c7212 */ /* 0x000fe200078efcff */
[----:B------:R-:W-:Y:S01]  /*32d0*/  IMAD R94, R94, R2, RZ ;  /* 0x000000025e5e7224 */ /* 0x000fe200078e02ff */
[----:B------:R-:W-:Y:S01]  /*32e0*/  LOP3.LUT R2, R78, 0x90, RZ, 0xc0, !PT ;  /* 0x000000904e027812 */ /* 0x000fe200078ec0ff */
[----:B------:R-:W-:Y:S01]  /*32f0*/  IMAD R0, R4, UR9, RZ ;  /* 0x0000000904007c24 */ /* 0x000fe2000f8e02ff */
[----:B------:R-:W-:-:S02]  /*3300*/  CS2R R78, SRZ ;  /* 0x00000000004e7805 */ /* 0x000fc4000001ff00 */
[----:B------:R-:W-:Y:S01]  /*3310*/  STL [R1+0xc4], R94 ;  /* 0x0000c45e01007387 */ /* 0x000fe20000100800 */
[----:B------:R-:W-:Y:S02]  /*3320*/  LOP3.LUT R2, R2, 0x17f, R93, 0x78, !PT ;  /* 0x0000017f02027812 */ /* 0x000fe400078e785d */
[----:B------:R-:W-:Y:S01]  /*3330*/  SHF.R.S32.HI R93, RZ, 0x1f, R0 ;  /* 0x0000001fff5d7819 */ /* 0x000fe20000011400 */
[----:B------:R0:W-:Y:S02]  /*3340*/  STL [R1+0xb4], R92 ;  /* 0x0000b45c01007387 */ /* 0x0001e40000100800 */
[----:B0-----:R-:W-:-:S05]  /*3350*/  LOP3.LUT R92, R92, 0x10, RZ, 0x3c, !PT ;  /* 0x000000105c5c7812 */ /* 0x001fca00078e3cff */
[----:B------:R0:W-:Y:S02]  /*3360*/  STL [R1+0xb8], R92 ;  /* 0x0000b85c01007387 */ /* 0x0001e40000100800 */
.L_x_2:
[----:B0-----:R-:W0:Y:S01]  /*3370*/  S2R R92, SR_TID.X ;  /* 0x00000000005c7919 */ /* 0x001e220000002100 */
[----:B------:R-:W1:Y:S01]  /*3380*/  LDC R96, c[0x0][0x238] ;  /* 0x00008e00ff607b82 */ /* 0x000e620000000800 */
[----:B------:R-:W-:Y:S04]  /*3390*/  STL [R1+0xf4], R21 ;  /* 0x0000f41501007387 */ /* 0x000fe80000100800 */
[----:B------:R-:W2:Y:S03]  /*33a0*/  LDL R97, [R1+0xc4] ;  /* 0x0000c40001617983 */ /* 0x000ea60000100800 */
[----:B------:R-:W3:Y:S01]  /*33b0*/  LDC R94, c[0x0][0x238] ;  /* 0x00008e00ff5e7b82 */ /* 0x000ee20000000800 */
[----:B------:R4:W-:Y:S04]  /*33c0*/  STL [R1+0xf0], R125 ;  /* 0x0000f07d01007387 */ /* 0x0009e80000100800 */
[----:B------:R5:W-:Y:S03]  /*33d0*/  STL [R1+0xe4], R2 ;  /* 0x0000e40201007387 */ /* 0x000be60000100800 */
[----:B------:R-:W5:Y:S01]  /*33e0*/  LDC R95, c[0x0][0x238] ;  /* 0x00008e00ff5f7b82 */ /* 0x000f620000000800 */
[----:B------:R-:W-:Y:S01]  /*33f0*/  STL [R1+0xe0], R5 ;  /* 0x0000e00501007387 */ /* 0x000fe20000100800 */
[----:B----4-:R-:W-:-:S02]  /*3400*/  PRMT R125, RZ, 0x7610, R125 ;  /* 0x00007610ff7d7816 */ /* 0x010fc4000000007d */
[--C-:B0-----:R-:W-:Y:S02]  /*3410*/  SHF.R.U32.HI R93, RZ, 0x6, R92.reuse ;  /* 0x00000006ff5d7819 */ /* 0x101fe4000001165c */
[----:B------:R-:W-:Y:S02]  /*3420*/  SHF.R.U32.HI R4, RZ, 0x6, R92 ;  /* 0x00000006ff047819 */ /* 0x000fe4000001165c */
[----:B------:R-:W-:Y:S02]  /*3430*/  SGXT.U32 R93, R93, 0x3 ;  /* 0x000000035d5d781a */ /* 0x000fe40000000000 */
[----:B------:R-:W-:Y:S02]  /*3440*/  SGXT.U32 R4, R4, 0x3 ;  /* 0x000000030404781a */ /* 0x000fe40000000000 */
[C---:B------:R-:W-:Y:S01]  /*3450*/  LEA.HI R21, R92.reuse, 0x8, RZ, 0x1a ;  /* 0x000000085c157811 */ /* 0x040fe200078fd0ff */
[----:B-1----:R-:W-:Y:S01]  /*3460*/  IMAD R96, R93, R96, RZ ;  /* 0x000000605d607224 */ /* 0x002fe200078e02ff */
[----:B------:R-:W-:-:S02]  /*3470*/  LEA.HI R92, R92, 0x8, RZ, 0x1a ;  /* 0x000000085c5c7811 */ /* 0x000fc400078fd0ff */
[----:B------:R-:W-:Y:S01]  /*3480*/  ISETP.GE.AND P0, PT, R4, UR7, PT ;  /* 0x0000000704007c0c */ /* 0x000fe2000bf06270 */
[C---:B-----5:R-:W-:Y:S01]  /*3490*/  IMAD R95, R21.reuse, R95, RZ ;  /* 0x0000005f155f7224 */ /* 0x060fe200078e02ff */
[----:B------:R-:W-:Y:S01]  /*34a0*/  ISETP.GE.AND P4, PT, R21, UR7, PT ;  /* 0x0000000715007c0c */ /* 0x000fe2000bf86270 */
[----:B---3--:R-:W-:Y:S01]  /*34b0*/  IMAD R94, R92, R94, RZ ;  /* 0x0000005e5c5e7224 */ /* 0x008fe200078e02ff */
[CC--:B------:R-:W-:Y:S01]  /*34c0*/  IADD3 R92, P1, R96.reuse, R7.reuse, RZ ;  /* 0x00000007605c7210 */ /* 0x0c0fe20007f3e0ff */
[----:B------:R-:W3:Y:S01]  /*34d0*/  LDL.LU R21, [R1+0xf4] ;  /* 0x0000f40001157983 */ /* 0x000ee20000300800 */
[----:B------:R-:W-:Y:S02]  /*34e0*/  PRMT R2, RZ, 0x7610, R2 ;  /* 0x00007610ff027816 */ /* 0x000fe40000000002 */
[-C--:B------:R-:W-:Y:S02]  /*34f0*/  LEA.HI.X.SX32 R93, R96, R6.reuse, 0x1, P1 ;  /* 0x00000006605d7211 */ /* 0x080fe400008f0eff */
[----:B------:R-:W-:Y:S01]  /*3500*/  IADD3 R94, P2, R94, R7, RZ ;  /* 0x000000075e5e7210 */ /* 0x000fe20007f5e0ff */
[----:B------:R-:W0:Y:S01]  /*3510*/  S2R R96, SR_TID.X ;  /* 0x0000000000607919 */ /* 0x000e220000002100 */
[----:B------:R-:W-:Y:S01]  /*3520*/  LOP3.LUT R4, R4, 0x10, RZ, 0xfc, !PT ;  /* 0x0000001004047812 */ /* 0x000fe200078efcff */
[----:B------:R2:W4:Y:S01]  /*3530*/  @!P0 LDG.E.U8 R125, desc[UR12][R92.64] ;  /* 0x0000000c5c7d8981 */ /* 0x000522000c1e1100 */
[----:B------:R-:W-:-:S05]  /*3540*/  LEA.HI.X.SX32 R95, R95, R6, 0x1, P2 ;  /* 0x000000065f5f7211 */ /* 0x000fca00010f0eff */
[----:B------:R-:W5:Y:S04]  /*3550*/  @!P4 LDG.E.U8 R2, desc[UR12][R94.64] ;  /* 0x0000000c5e02c981 */ /* 0x000f68000c1e1100 */
[----:B------:R-:W3:Y:S01]  /*3560*/  LDL R93, [R1+0xc4] ;  /* 0x0000c400015d7983 */ /* 0x000ee20000100800 */
[----:B------:R-:W-:Y:S02]  /*3570*/  ISETP.GE.AND P1, PT, R4, UR7, PT ;  /* 0x0000000704007c0c */ /* 0x000fe4000bf26270 */
[----:B------:R-:W1:Y:S01]  /*3580*/  S2R R4, SR_TID.X ;  /* 0x0000000000047919 */ /* 0x000e620000002100 */
[----:B0-----:R-:W-:-:S04]  /*3590*/  LEA.HI R96, R96, 0x18, RZ, 0x1a ;  /* 0x0000001860607811 */ /* 0x001fc800078fd0ff */
[----:B------:R-:W-:Y:S02]  /*35a0*/  ISETP.GE.AND P2, PT, R96, UR7, PT ;  /* 0x0000000760007c0c */ /* 0x000fe4000bf46270 */
[----:B-1----:R-:W-:-:S04]  /*35b0*/  LOP3.LUT R4, R4, 0x1f, RZ, 0xc0, !PT ;  /* 0x0000001f04047812 */ /* 0x002fc800078ec0ff */
[----:B------:R-:W-:Y:S02]  /*35c0*/  ISETP.GE.AND P0, PT, R4, UR7, PT ;  /* 0x0000000704007c0c */ /* 0x000fe4000bf06270 */
[----:B--2---:R-:W-:Y:S01]  /*35d0*/  IADD3 R92, P3, R97, R7, RZ ;  /* 0x00000007615c7210 */ /* 0x004fe20007f7e0ff */
[----:B----4-:R0:W-:Y:S02]  /*35e0*/  STL [R1+0xb0], R125 ;  /* 0x0000b07d01007387 */ /* 0x0101e40000100800 */
[----:B0-----:R-:W0:Y:S02]  /*35f0*/  LDC R125, c[0x0][0x238] ;  /* 0x00008e00ff7d7b82 */ /* 0x001e240000000800 */
[----:B-----5:R1:W-:Y:S01]  /*3600*/  STL [R1+0xec], R2 ;  /* 0x0000ec0201007387 */ /* 0x0203e20000100800 */
[----:B---3--:R-:W-:Y:S02]  /*3610*/  LEA.HI.X.SX32 R93, R93, R6, 0x1, P3 ;  /* 0x000000065d5d7211 */ /* 0x008fe400018f0eff */
[----:B-1----:R-:W-:-:S06]  /*3620*/  PRMT R2, RZ, 0x7610, R2 ;  /* 0x00007610ff027816 */ /* 0x002fcc0000000002 */
[----:B------:R1:W2:Y:S01]  /*3630*/  @!P1 LDG.E.U8 R2, desc[UR12][R92.64] ;  /* 0x0000000c5c029981 */ /* 0x0002a2000c1e1100 */
[----:B0-----:R-:W-:-:S03]  /*3640*/  IMAD R125, R96, R125, RZ ;  /* 0x0000007d607d7224 */ /* 0x001fc600078e02ff */
[----:B------:R-:W-:Y:S02]  /*3650*/  STL [R1+0xd0], R7 ;  /* 0x0000d00701007387 */ /* 0x000fe40000100800 */
[C---:B------:R-:W-:Y:S02]  /*3660*/  IADD3 R96, P4, R125.reuse, R7, RZ ;  /* 0x000000077d607210 */ /* 0x040fe40007f9e0ff */
[----:B------:R-:W-:Y:S02]  /*3670*/  STL [R1+0xe8], R15 ;  /* 0x0000e80f01007387 */ /* 0x000fe40000100800 */
[----:B------:R-:W-:Y:S02]  /*3680*/  LEA.HI.X.SX32 R97, R125, R6, 0x1, P4 ;  /* 0x000000067d617211 */ /* 0x000fe400020f0eff */
[----:B------:R0:W-:Y:S04]  /*3690*/  STL [R1+0xc8], R6 ;  /* 0x0000c80601007387 */ /* 0x0001e80000100800 */
[----:B0-----:R-:W3:Y:S04]  /*36a0*/  LDL.LU R6, [R1+0x84] ;  /* 0x0000840001067983 */ /* 0x001ee80000300800 */
[----:B------:R-:W4:Y:S04]  /*36b0*/  LDL.LU R4, [R1+0xa4] ;  /* 0x0000a40001047983 */ /* 0x000f280000300800 */
[----:B------:R-:W5:Y:S01]  /*36c0*/  LDL R7, [R1] ;  /* 0x0000000001077983 */ /* 0x000f620000100800 */
[----:B------:R-:W-:-:S06]  /*36d0*/  PRMT R5, RZ, 0x7610, R5 ;  /* 0x00007610ff057816 */ /* 0x000fcc0000000005 */
[----:B------:R0:W4:Y:S01]  /*36e0*/  @!P2 LDG.E.U8 R5, desc[UR12][R96.64] ;  /* 0x0000000c6005a981 */ /* 0x000122000c1e1100 */
[C---:B------:R-:W-:Y:S02]  /*36f0*/  IADD3 R94, P3, R0.reuse, R15, RZ ;  /* 0x0000000f005e7210 */ /* 0x040fe40007f7e0ff */
[----:B------:R-:W-:Y:S02]  /*3700*/  SHF.R.S32.HI R15, RZ, 0x1f, R0 ;  /* 0x0000001fff0f7819 */ /* 0x000fe40000011400 */
[----:B------:R-:W-:Y:S02]  /*3710*/  PRMT R118, RZ, 0x7610, R118 ;  /* 0x00007610ff767816 */ /* 0x000fe40000000076 */
[----:B-1----:R-:W-:Y:S01]  /*3720*/  IADD3 R92, P1, R0, R16, RZ ;  /* 0x00000010005c7210 */ /* 0x002fe20007f3e0ff */
[----:B------:R-:W-:Y:S01]  /*3730*/  IMAD.X R95, R15, 0x1, R23, P3 ;  /* 0x000000010f5f7824 */ /* 0x000fe200018e0617 */
[----:B------:R-:W-:Y:S01]  /*3740*/  BAR.SYNC.DEFER_BLOCKING 0x0 ;  /* 0x0000000000007b1d */ /* 0x000fe20000010000 */
[----:B------:R-:W-:-:S02]  /*3750*/  PRMT R124, RZ, 0x7610, R124 ;  /* 0x00007610ff7c7816 */ /* 0x000fc4000000007c */
[C---:B------:R-:W-:Y:S01]  /*3760*/  IMAD.X R93, R15.reuse, 0x1, R89, P1 ;  /* 0x000000010f5d7824 */ /* 0x040fe200008e0659 */
[C---:B0-----:R-:W-:Y:S02]  /*3770*/  IADD3 R96, P1, R0.reuse, R17, RZ ;  /* 0x0000001100607210 */ /* 0x041fe40007f3e0ff */
[----:B------:R-:W-:Y:S02]  /*3780*/  PRMT R122, RZ, 0x7610, R122 ;  /* 0x00007610ff7a7816 */ /* 0x000fe4000000007a */
[----:B------:R-:W-:Y:S01]  /*3790*/  PRMT R120, RZ, 0x7610, R120 ;  /* 0x00007610ff787816 */ /* 0x000fe20000000078 */
[----:B------:R-:W-:Y:S01]  /*37a0*/  IMAD.X R97, R15, 0x1, R91, P1 ;  /* 0x000000010f617824 */ /* 0x000fe200008e065b */
[----:B------:R-:W-:Y:S01]  /*37b0*/  PRMT R112, RZ, 0x7610, R112 ;  /* 0x00007610ff707816 */ /* 0x000fe20000000070 */
[----:B------:R0:W4:Y:S04]  /*37c0*/  @!P0 LDG.E.U8 R118, desc[UR12][R94.64] ;  /* 0x0000000c5e768981 */ /* 0x000128000c1e1100 */
[----:B------:R1:W4:Y:S04]  /*37d0*/  @!P0 LDG.E.U8 R124, desc[UR12][R92.64] ;  /* 0x0000000c5c7c8981 */ /* 0x000328000c1e1100 */
[----:B------:R1:W4:Y:S01]  /*37e0*/  @!P0 LDG.E.U8 R120, desc[UR12][R96.64] ;  /* 0x0000000c60788981 */ /* 0x000322000c1e1100 */
[----:B0-----:R-:W-:-:S02]  /*37f0*/  IADD3 R94, P2, R0, R18, RZ ;  /* 0x00000012005e7210 */ /* 0x001fc40007f5e0ff */
[----:B-1----:R-:W-:-:S03]  /*3800*/  IADD3 R92, P1, R0, R19, RZ ;  /* 0x00000013005c7210 */ /* 0x002fc60007f3e0ff */
[C---:B------:R-:W-:Y:S02]  /*3810*/  IMAD.X R95, R15.reuse, 0x1, R14, P2 ;  /* 0x000000010f5f7824 */ /* 0x040fe400010e060e */
[----:B------:R-:W-:-:S03]  /*3820*/  IMAD.X R93, R15, 0x1, R13, P1 ;  /* 0x000000010f5d7824 */ /* 0x000fc600008e060d */
[----:B------:R0:W4:Y:S01]  /*3830*/  @!P0 LDG.E.U8 R122, desc[UR12][R94.64] ;  /* 0x0000000c5e7a8981 */ /* 0x000122000c1e1100 */
[C---:B------:R-:W-:Y:S02]  /*3840*/  IADD3 R96, P1, R0.reuse, R20, RZ ;  /* 0x0000001400607210 */ /* 0x040fe40007f3e0ff */
[----:B------:R-:W-:Y:S01]  /*3850*/  PRMT R114, RZ, 0x7610, R114 ;  /* 0x00007610ff727816 */ /* 0x000fe20000000072 */
[----:B------:R1:W4:Y:S01]  /*3860*/  @!P0 LDG.E.U8 R112, desc[UR12][R92.64] ;  /* 0x0000000c5c708981 */ /* 0x000322000c1e1100 */
[----:B0-----:R-:W-:Y:S01]  /*3870*/  IADD3 R94, P2, R0, R22, RZ ;  /* 0x00000016005e7210 */ /* 0x001fe20007f5e0ff */
[----:B------:R-:W-:-:S04]  /*3880*/  IMAD.X R97, R15, 0x1, R12, P1 ;  /* 0x000000010f617824 */ /* 0x000fc800008e060c */
[----:B------:R-:W-:Y:S01]  /*3890*/  IMAD.X R95, R15, 0x1, R11, P2 ;  /* 0x000000010f5f7824 */ /* 0x000fe200010e060b */
[----:B-1----:R-:W-:Y:S01]  /*38a0*/  IADD3 R92, P1, R0, R88, RZ ;  /* 0x00000058005c7210 */ /* 0x002fe20007f3e0ff */
[----:B------:R0:W4:Y:S01]  /*38b0*/  @!P0 LDG.E.U8 R114, desc[UR12][R96.64] ;  /* 0x0000000c60728981 */ /* 0x000122000c1e1100 */
[----:B------:R-:W-:-:S03]  /*38c0*/  PRMT R116, RZ, 0x7610, R116 ;  /* 0x00007610ff747816 */ /* 0x000fc60000000074 */
[----:B------:R-:W-:Y:S01]  /*38d0*/  IMAD.X R93, R15, 0x1, R10, P1 ;  /* 0x000000010f5d7824 */ /* 0x000fe200008e060a */
[----:B------:R-:W-:Y:S02]  /*38e0*/  PRMT R109, RZ, 0x7610, R109 ;  /* 0x00007610ff6d7816 */ /* 0x000fe4000000006d */
[----:B------:R5:W4:Y:S01]  /*38f0*/  @!P0 LDG.E.U8 R116, desc[UR12][R94.64] ;  /* 0x0000000c5e748981 */ /* 0x000b22000c1e1100 */
[----:B0-----:R-:W-:-:S05]  /*3900*/  IADD3 R96, P1, R0, R90, RZ ;  /* 0x0000005a00607210 */ /* 0x001fca0007f3e0ff */
[----:B------:R-:W-:-:S05]  /*3910*/  IMAD.X R97, R15, 0x1, R9, P1 ;  /* 0x000000010f617824 */ /* 0x000fca00008e0609 */
[----:B------:R-:W4:Y:S04]  /*3920*/  @!P0 LDG.E.U8 R109, desc[UR12][R96.64] ;  /* 0x0000000c606d8981 */ /* 0x000f28000c1e1100 */
[----:B--2---:R0:W-:Y:S04]  /*3930*/  STL [R1+0xac], R2 ;  /* 0x0000ac0201007387 */ /* 0x0041e80000100800 */
[----:B0-----:R-:W2:Y:S04]  /*3940*/  LDL R2, [R1+0x4] ;  /* 0x0000040001027983 */ /* 0x001ea80000100800 */
[----:B------:R0:W-:Y:S04]  /*3950*/  STL [R1+0xdc], R11 ;  /* 0x0000dc0b01007387 */ /* 0x0001e80000100800 */
[----:B0-----:R-:W3:Y:S04]  /*3960*/  LDL.LU R11, [R1+0x8] ;  /* 0x00000800010b7983 */ /* 0x001ee80000300800 */
[----:B------:R0:W-:Y:S01]  /*3970*/  STL [R1+0xd8], R10 ;  /* 0x0000d80a01007387 */ /* 0x0001e20000100800 */
[----:B-----5:R-:W-:-:S03]  /*3980*/  IADD3 R94, P2, R0, R7, RZ ;  /* 0x00000007005e7210 */ /* 0x020fc60007f5e0ff */
[----:B0-----:R-:W5:Y:S04]  /*3990*/  LDL.LU R10, [R1+0x10] ;  /* 0x00001000010a7983 */ /* 0x001f680000300800 */
[----:B------:R-:W4:Y:S04]  /*39a0*/  LDL R7, [R1+0x1c] ;  /* 0x00001c0001077983 */ /* 0x000f280000100800 */
[----:B------:R0:W-:Y:S04]  /*39b0*/  STL [R1+0xd4], R9 ;  /* 0x0000d40901007387 */ /* 0x0001e80000100800 */
[----:B0-----:R-:W4:Y:S04]  /*39c0*/  LDL.LU R9, [R1+0x18] ;  /* 0x0000180001097983 */ /* 0x001f280000300800 */
[----:B------:R-:W4:Y:S01]  /*39d0*/  LDL R97, [R1+0xc] ;  /* 0x00000c0001617983 */ /* 0x000f220000100800 */
[----:B------:R-:W-:-:S02]  /*39e0*/  PRMT R108, RZ, 0x7610, R108 ;  /* 0x00007610ff6c7816 */ /* 0x000fc4000000006c */
[----:B------:R-:W-:Y:S01]  /*39f0*/  PRMT R105, RZ, 0x7610, R105 ;  /* 0x00007610ff697816 */ /* 0x000fe20000000069 */
[----:B------:R-:W-:Y:S01]  /*3a00*/  IMAD.X R95, R15, 0x1, R8, P2 ;  /* 0x000000010f5f7824 */ /* 0x000fe200010e0608 */
[----:B------:R-:W-:Y:S01]  /*3a10*/  PRMT R110, RZ, 0x7610, R110 ;  /* 0x00007610ff6e7816 */ /* 0x000fe2000000006e */
[----:B------:R-:W4:Y:S04]  /*3a20*/  LDL R125, [R1+0x24] ;  /* 0x00002400017d7983 */ /* 0x000f280000100800 */
[----:B------:R3:W4:Y:S01]  /*3a30*/  @!P0 LDG.E.U8 R108, desc[UR12][R92.64] ;  /* 0x0000000c5c6c8981 */ /* 0x000722000c1e1100 */
[----:B------:R-:W-:-:S03]  /*3a40*/  PRMT R106, RZ, 0x7610, R106 ;  /* 0x00007610ff6a7816 */ /* 0x000fc6000000006a */
[----:B------:R0:W4:Y:S04]  /*3a50*/  @!P0 LDG.E.U8 R110, desc[UR12][R94.64] ;  /* 0x0000000c5e6e8981 */ /* 0x000128000c1e1100 */
[----:B------:R-:W4:Y:S01]  /*3a60*/  LDL R95, [R1+0x14] ;  /* 0x00001400015f7983 */ /* 0x000f220000100800 */
[----:B---3--:R-:W-:-:S05]  /*3a70*/  IADD3 R92, P1, R0, R11, RZ ;  /* 0x0000000b005c7210 */ /* 0x008fca0007f3e0ff */
[----:B--2---:R-:W-:Y:S01]  /*3a80*/  IMAD.X R93, R15, 0x1, R2, P1 ;  /* 0x000000010f5d7824 */ /* 0x004fe200008e0602 */
[----:B------:R-:W-:Y:S01]  /*3a90*/  PRMT R98, RZ, 0x7610, R98 ;  /* 0x00007610ff627816 */ /* 0x000fe20000000062 */
[----:B------:R-:W2:Y:S04]  /*3aa0*/  LDL R2, [R1+0x28] ;  /* 0x0000280001027983 */ /* 0x000ea80000100800 */
[----:B------:R1:W3:Y:S01]  /*3ab0*/  @!P0 LDG.E.U8 R105, desc[UR12][R92.64] ;  /* 0x0000000c5c698981 */ /* 0x0002e2000c1e1100 */
[----:B-----5:R-:W-:-:S03]  /*3ac0*/  IADD3 R96, P1, R0, R10, RZ ;  /* 0x0000000a00607210 */ /* 0x020fc60007f3e0ff */
[----:B------:R-:W1:Y:S02]  /*3ad0*/  LDL R93, [R1+0x20] ;  /* 0x00002000015d7983 */ /* 0x000e640000100800 */
[----:B----4-:R-:W-:-:S05]  /*3ae0*/  IMAD.X R97, R15, 0x1, R97, P1 ;  /* 0x000000010f617824 */ /* 0x010fca00008e0661 */
[----:B------:R4:W5:Y:S04]  /*3af0*/  @!P0 LDG.E.U8 R106, desc[UR12][R96.64] ;  /* 0x0000000c606a8981 */ /* 0x000968000c1e1100 */
[----:B------:R-:W4:Y:S01]  /*3b00*/  LDL R97, [R1+0x30] ;  /* 0x0000300001617983 */ /* 0x000f220000100800 */
[----:B0-----:R-:W-:-:S05]  /*3b10*/  IADD3 R94, P2, R0, R9, RZ ;  /* 0x00000009005e7210 */ /* 0x001fca0007f5e0ff */
[----:B------:R-:W-:Y:S01]  /*3b20*/  IMAD.X R95, R15, 0x1, R95, P2 ;  /* 0x000000010f5f7824 */ /* 0x000fe200010e065f */
[----:B-1----:R-:W-:-:S05]  /*3b30*/  IADD3 R92, P1, R0, R93, RZ ;  /* 0x0000005d005c7210 */ /* 0x002fca0007f3e0ff */
[----:B------:R-:W-:Y:S01]  /*3b40*/  IMAD.X R93, R15, 0x1, R7, P1 ;  /* 0x000000010f5d7824 */ /* 0x000fe200008e0607 */
[----:B------:R-:W-:Y:S01]  /*3b50*/  PRMT R107, RZ, 0x7610, R107 ;  /* 0x00007610ff6b7816 */ /* 0x000fe2000000006b */
[----:B------:R-:W3:Y:S04]  /*3b60*/  LDL R7, [R1+0x40] ;  /* 0x0000400001077983 */ /* 0x000ee80000100800 */
[----:B------:R-:W5:Y:S04]  /*3b70*/  @!P0 LDG.E.U8 R98, desc[UR12][R92.64] ;  /* 0x0000000c5c628981 */ /* 0x000f68000c1e1100 */
[----:B------:R2:W5:Y:S04]  /*3b80*/  @!P0 LDG.E.U8 R107, desc[UR12][R94.64] ;  /* 0x0000000c5e6b8981 */ /* 0x000568000c1e1100 */
[----:B------:R-:W3:Y:S01]  /*3b90*/  LDL R93, [R1+0x38] ;  /* 0x00003800015d7983 */ /* 0x000ee20000100800 */
[----:B----4-:R-:W-:-:S03]  /*3ba0*/  IADD3 R96, P2, R0, R97, RZ ;  /* 0x0000006100607210 */ /* 0x010fc60007f5e0ff */
[----:B------:R-:W4:Y:S01]  /*3bb0*/  LDL R97, [R1+0x2c] ;  /* 0x00002c0001617983 */ /* 0x000f220000100800 */
[----:B--2---:R-:W-:Y:S02]  /*3bc0*/  IADD3 R94, P1, R0, R2, RZ ;  /* 0x00000002005e7210 */ /* 0x004fe40007f3e0ff */
[----:B------:R-:W-:Y:S01]  /*3bd0*/  PRMT R104, RZ, 0x7610, R104 ;  /* 0x00007610ff687816 */ /* 0x000fe20000000068 */
[----:B------:R-:W2:Y:S02]  /*3be0*/  LDL R2, [R1+0x3c] ;  /* 0x00003c0001027983 */ /* 0x000ea40000100800 */
[----:B------:R-:W-:Y:S01]  /*3bf0*/  IMAD.X R95, R15, 0x1, R125, P1 ;  /* 0x000000010f5f7824 */ /* 0x000fe200008e067d */
[----:B------:R-:W-:Y:S01]  /*3c00*/  PRMT R102, RZ, 0x7610, R102 ;  /* 0x00007610ff667816 */ /* 0x000fe20000000066 */
[----:B------:R-:W5:Y:S01]  /*3c10*/  LDL R125, [R1+0x44] ;  /* 0x00004400017d7983 */ /* 0x000f620000100800 */
[----:B------:R-:W-:-:S04]  /*3c20*/  PRMT R99, RZ, 0x7610, R99 ;  /* 0x00007610ff637816 */ /* 0x000fc80000000063 */
[----:B------:R0:W5:Y:S01]  /*3c30*/  @!P0 LDG.E.U8 R102, desc[UR12][R94.64] ;  /* 0x0000000c5e668981 */ /* 0x000162000c1e1100 */
[----:B---3--:R-:W-:-:S03]  /*3c40*/  IADD3 R92, P1, R0, R93, RZ ;  /* 0x0000005d005c7210 */ /* 0x008fc60007f3e0ff */
[----:B------:R-:W3:Y:S01]  /*3c50*/  LDL R93, [R1+0x34] ;  /* 0x00003400015d7983 */ /* 0x000ee20000100800 */
[----:B----4-:R-:W-:-:S05]  /*3c60*/  IMAD.X R97, R15, 0x1, R97, P2 ;  /* 0x000000010f617824 */ /* 0x010fca00010e0661 */
[----:B------:R-:W4:Y:S04]  /*3c70*/  @!P0 LDG.E.U8 R104, desc[UR12][R96.64] ;  /* 0x0000000c60688981 */ /* 0x000f28000c1e1100 */
[----:B------:R-:W5:Y:S04]  /*3c80*/  LDL R96, [R1+0x48] ;  /* 0x0000480001607983 */ /* 0x000f680000100800 */
[----:B------:R-:W4:Y:S01]  /*3c90*/  LDL R97, [R1+0x50] ;  /* 0x0000500001617983 */ /* 0x000f220000100800 */
[----:B------:R-:W-:Y:S01]  /*3ca0*/  PRMT R100, RZ, 0x7610, R100 ;  /* 0x00007610ff647816 */ /* 0x000fe20000000064 */
[----:B---3--:R-:W-:Y:S01]  /*3cb0*/  IMAD.X R93, R15, 0x1, R93, P1 ;  /* 0x000000010f5d7824 */ /* 0x008fe200008e065d */
[----:B0-----:R-:W-:-:S02]  /*3cc0*/  IADD3 R94, P1, R0, R7, RZ ;  /* 0x00000007005e7210 */ /* 0x001fc40007f3e0ff */
[----:B------:R-:W3:Y:S03]  /*3cd0*/  LDL R7, [R1+0x54] ;  /* 0x0000540001077983 */ /* 0x000ee60000100800 */
[----:B--2---:R-:W-:Y:S01]  /*3ce0*/  IMAD.X R95, R15, 0x1, R2, P1 ;  /* 0x000000010f5f7824 */ /* 0x004fe200008e0602 */
[----:B------:R5:W2:Y:S04]  /*3cf0*/  @!P0 LDG.E.U8 R99, desc[UR12][R92.64] ;  /* 0x0000000c5c638981 */ /* 0x000aa8000c1e1100 */
[----:B------:R-:W2:Y:S01]  /*3d00*/  @!P0 LDG.E.U8 R100, desc[UR12][R94.64] ;  /* 0x0000000c5e648981 */ /* 0x000ea2000c1e1100 */
[----:B------:R-:W-:Y:S02]  /*3d10*/  PRMT R101, RZ, 0x7610, R101 ;  /* 0x00007610ff657816 */ /* 0x000fe40000000065 */
[----:B------:R-:W-:Y:S01]  /*3d20*/  PRMT R103, RZ, 0x7610, R103 ;  /* 0x00007610ff677816 */ /* 0x000fe20000000067 */
[----:B------:R-:W2:Y:S04]  /*3d30*/  LDL R2, [R1+0x5c] ;  /* 0x00005c0001027983 */ /* 0x000ea80000100800 */
[----:B------:R-:W3:Y:S01]  /*3d40*/  LDL R94, [R1+0x58] ;  /* 0x00005800015e7983 */ /* 0x000ee20000100800 */
[----:B-----5:R-:W-:-:S03]  /*3d50*/  IADD3 R92, P2, R0, R96, RZ ;  /* 0x00000060005c7210 */ /* 0x020fc60007f5e0ff */
[----:B------:R-:W5:Y:S01]  /*3d60*/  LDL R95, [R1+0x60] ;  /* 0x00006000015f7983 */ /* 0x000f620000100800 */
[----:B----4-:R-:W-:-:S03]  /*3d70*/  IADD3 R96, P1, R0, R97, RZ ;  /* 0x0000006100607210 */ /* 0x010fc60007f3e0ff */
[----:B------:R-:W4:Y:S01]  /*3d80*/  LDL R97, [R1+0x4c] ;  /* 0x00004c0001617983 */ /* 0x000f220000100800 */
[----:B------:R-:W-:-:S03]  /*3d90*/  IMAD.X R93, R15, 0x1, R125, P2 ;  /* 0x000000010f5d7824 */ /* 0x000fc600010e067d */
[----:B------:R-:W2:Y:S04]  /*3da0*/  LDL R125, [R1+0x64] ;  /* 0x00006400017d7983 */ /* 0x000ea80000100800 */
[----:B------:R3:W2:Y:S01]  /*3db0*/  @!P0 LDG.E.U8 R101, desc[UR12][R92.64] ;  /* 0x0000000c5c658981 */ /* 0x0006a2000c1e1100 */
[----:B----4-:R-:W-:Y:S01]  /*3dc0*/  IMAD.X R97, R15, 0x1, R97, P1 ;  /* 0x000000010f617824 */ /* 0x010fe200008e0661 */
[----:B---3--:R-:W-:-:S04]  /*3dd0*/  IADD3 R92, P1, R0, R94, RZ ;  /* 0x0000005e005c7210 */ /* 0x008fc80007f3e0ff */
[----:B------:R0:W3:Y:S01]  /*3de0*/  @!P0 LDG.E.U8 R103, desc[UR12][R96.64] ;  /* 0x0000000c60678981 */ /* 0x0000e2000c1e1100 */
[----:B------:R-:W-:Y:S01]  /*3df0*/  IMAD.X R93, R15, 0x1, R7, P1 ;  /* 0x000000010f5d7824 */ /* 0x000fe200008e0607 */
[----:B0-----:R-:W-:Y:S02]  /*3e00*/  PRMT R96, RZ, 0x7610, R96 ;  /* 0x00007610ff607816 */ /* 0x001fe40000000060 */
[----:B------:R-:W4:Y:S04]  /*3e10*/  LDL R7, [R1+0x74] ;  /* 0x0000740001077983 */ /* 0x000f280000100800 */
[----:B------:R-:W3:Y:S04]  /*3e20*/  @!P0 LDG.E.U8 R96, desc[UR12][R92.64] ;  /* 0x0000000c5c608981 */ /* 0x000ee8000c1e1100 */
[----:B------:R-:W4:Y:S01]  /*3e30*/  LDL R93, [R1+0x68] ;  /* 0x00006800015d7983 */ /* 0x000f220000100800 */
[----:B-----5:R-:W-:-:S02]  /*3e40*/  IADD3 R94, P1, R0, R95, RZ ;  /* 0x0000005f005e7210 */ /* 0x020fc40007f3e0ff */
[----:B------:R-:W-:-:S03]  /*3e50*/  PRMT R97, RZ, 0x7610, R97 ;  /* 0x00007610ff617816 */ /* 0x000fc60000000061 */
[----:B--2---:R-:W-:Y:S01]  /*3e60*/  IMAD.X R95, R15, 0x1, R2, P1 ;  /* 0x000000010f5f7824 */ /* 0x004fe200008e0602 */
[----:B------:R-:W-:Y:S01]  /*3e70*/  PRMT R111, RZ, 0x7610, R111 ;  /* 0x00007610ff6f7816 */ /* 0x000fe2000000006f */
[----:B------:R-:W2:Y:S04]  /*3e80*/  LDL R2, [R1+0x7c] ;  /* 0x00007c0001027983 */ /* 0x000ea80000100800 */
[----:B------:R0:W5:Y:S02]  /*3e90*/  @!P0 LDG.E.U8 R97, desc[UR12][R94.64] ;  /* 0x0000000c5e618981 */ /* 0x000164000c1e1100 */
[----:B0-----:R-:W-:Y:S02]  /*3ea0*/  PRMT R94, RZ, 0x7610, R94 ;  /* 0x00007610ff5e7816 */ /* 0x001fe4000000005e */
[----:B----4-:R-:W-:-:S05]  /*3eb0*/  IADD3 R92, P1, R0, R93, RZ ;  /* 0x0000005d005c7210 */ /* 0x010fca0007f3e0ff */
[----:B------:R-:W-:Y:S01]  /*3ec0*/  IMAD.X R93, R15, 0x1, R125, P1 ;  /* 0x000000010f5d7824 */ /* 0x000fe200008e067d */
[----:B------:R-:W-:Y:S01]  /*3ed0*/  PRMT R95, RZ, 0x7610, R95 ;  /* 0x00007610ff5f7816 */ /* 0x000fe2000000005f */
[----:B------:R-:W4:Y:S04]  /*3ee0*/  LDL R125, [R1+0x88] ;  /* 0x00008800017d7983 */ /* 0x000f280000100800 */
[----:B------:R0:W3:Y:S04]  /*3ef0*/  @!P0 LDG.E.U8 R94, desc[UR12][R92.64] ;  /* 0x0000000c5c5e8981 */ /* 0x0000e8000c1e1100 */
[----:B------:R-:W0:Y:S02]  /*3f00*/  LDL R93, [R1+0x70] ;  /* 0x00007000015d7983 */ /* 0x000e240000100800 */
[----:B0-----:R-:W-:-:S02]  /*3f10*/  IADD3 R92, P1, R0, R93, RZ ;  /* 0x0000005d005c7210 */ /* 0x001fc40007f3e0ff */
[----:B------:R-:W2:Y:S03]  /*3f20*/  LDL R93, [R1+0x6c] ;  /* 0x00006c00015d7983 */ /* 0x000ea60000100800 */
[----:B--2---:R-:W-:-:S05]  /*3f30*/  IMAD.X R93, R15, 0x1, R93, P1 ;  /* 0x000000010f5d7824 */ /* 0x004fca00008e065d */
[----:B------:R0:W2:Y:S04]  /*3f40*/  @!P0 LDG.E.U8 R95, desc[UR12][R92.64] ;  /* 0x0000000c5c5f8981 */ /* 0x0000a8000c1e1100 */
[----:B------:R-:W0:Y:S02]  /*3f50*/  LDL R93, [R1+0x78] ;  /* 0x00007800015d7983 */ /* 0x000e240000100800 */
[----:B0-----:R-:W-:-:S05]  /*3f60*/  IADD3 R92, P1, R0, R93, RZ ;  /* 0x0000005d005c7210 */ /* 0x001fca0007f3e0ff */
[----:B------:R-:W-:Y:S02]  /*3f70*/  IMAD.X R93, R15, 0x1, R7, P1 ;  /* 0x000000010f5d7824 */ /* 0x000fe400008e0607 */
[----:B------:R-:W5:Y:S04]  /*3f80*/  LDL.LU R7, [R1+0x98] ;  /* 0x0000980001077983 */ /* 0x000f680000300800 */
[----:B------:R0:W2:Y:S04]  /*3f90*/  @!P0 LDG.E.U8 R111, desc[UR12][R92.64] ;  /* 0x0000000c5c6f8981 */ /* 0x0000a8000c1e1100 */
[----:B------:R-:W0:Y:S01]  /*3fa0*/  LDL R93, [R1+0x80] ;  /* 0x00008000015d7983 */ /* 0x000e220000100800 */
[----:B------:R-:W-:-:S02]  /*3fb0*/  PRMT R113, RZ, 0x7610, R113 ;  /* 0x00007610ff717816 */ /* 0x000fc40000000071 */
[----:B------:R-:W-:Y:S02]  /*3fc0*/  PRMT R115, RZ, 0x7610, R115 ;  /* 0x00007610ff737816 */ /* 0x000fe40000000073 */
[----:B0-----:R-:W-:-:S05]  /*3fd0*/  IADD3 R92, P1, R0, R93, RZ ;  /* 0x0000005d005c7210 */ /* 0x001fca0007f3e0ff */
[C---:B------:R-:W-:Y:S02]  /*3fe0*/  IMAD.X R93, R15.reuse, 0x1, R2, P1 ;  /* 0x000000010f5d7824 */ /* 0x040fe400008e0602 */
[----:B------:R-:W3:Y:S04]  /*3ff0*/  LDL.LU R2, [R1+0xb0] ;  /* 0x0000b00001027983 */ /* 0x000ee80000300800 */
[----:B------:R4:W2:Y:S02]  /*4000*/  @!P0 LDG.E.U8 R113, desc[UR12][R92.64] ;  /* 0x0000000c5c718981 */ /* 0x0008a4000c1e1100 */
[C---:B----4-:R-:W-:Y:S02]  /*4010*/  IADD3 R92, P1, R0.reuse, R125, RZ ;  /* 0x0000007d005c7210 */ /* 0x050fe40007f3e0ff */
[----:B------:R-:W4:Y:S03]  /*4020*/  LDL R125, [R1+0x9c] ;  /* 0x00009c00017d7983 */ /* 0x000f260000100800 */
[----:B------:R-:W-:Y:S01]  /*4030*/  IMAD.X R93, R15, 0x1, R6, P1 ;  /* 0x000000010f5d7824 */ /* 0x000fe200008e0606 */
[----:B------:R0:W-:Y:S04]  /*4040*/  STL [R1+0xcc], R6 ;  /* 0x0000cc0601007387 */ /* 0x0001e80000100800 */
[----:B------:R1:W2:Y:S04]  /*4050*/  @!P0 LDG.E.U8 R115, desc[UR12][R92.64] ;  /* 0x0000000c5c738981 */ /* 0x0002a8000c1e1100 */
[----:B0-----:R-:W3:Y:S04]  /*4060*/  LDL.LU R6, [R1+0xa0] ;  /* 0x0000a00001067983 */ /* 0x001ee80000300800 */
[----:B------:R-:W1:Y:S02]  /*4070*/  LDL R93, [R1+0x90] ;  /* 0x00009000015d7983 */ /* 0x000e640000100800 */
[----:B-1----:R-:W-:-:S02]  /*4080*/  IADD3 R92, P1, R0, R93, RZ ;  /* 0x0000005d005c7210 */ /* 0x002fc40007f3e0ff */
[----:B------:R-:W5:Y:S01]  /*4090*/  LDL R93, [R1+0x8c] ;  /* 0x00008c00015d7983 */ /* 0x000f620000100800 */
[----:B------:R-:W-:Y:S02]  /*40a0*/  PRMT R117, RZ, 0x7610, R117 ;  /* 0x00007610ff757816 */ /* 0x000fe40000000075 */
[----:B-----5:R-:W-:-:S05]  /*40b0*/  IMAD.X R93, R15, 0x1, R93, P1 ;  /* 0x000000010f5d7824 */ /* 0x020fca00008e065d */
[----:B------:R0:W5:Y:S04]  /*40c0*/  @!P0 LDG.E.U8 R117, desc[UR12][R92.64] ;  /* 0x0000000c5c758981 */ /* 0x000168000c1e1100 */
[----:B------:R-:W4:Y:S01]  /*40d0*/  LDL R93, [R1+0x94] ;  /* 0x00009400015d7983 */ /* 0x000f220000100800 */
[----:B0-----:R-:W-:Y:S02]  /*40e0*/  IADD3 R92, P1, R0, R7, RZ ;  /* 0x00000007005c7210 */ /* 0x001fe40007f3e0ff */
[----:B------:R-:W-:Y:S02]  /*40f0*/  PRMT R119, RZ, 0x7610, R119 ;  /* 0x00007610ff777816 */ /* 0x000fe40000000077 */
[----:B------:R-:W-:Y:S01]  /*4100*/  PRMT R121, RZ, 0x7610, R121 ;  /* 0x00007610ff797816 */ /* 0x000fe20000000079 */
[----:B----4-:R-:W-:-:S02]  /*4110*/  IMAD.X R93, R15, 0x1, R93, P1 ;  /* 0x000000010f5d7824 */ /* 0x010fc400008e065d */
[----:B------:R-:W4:Y:S04]  /*4120*/  LDL R15, [R1+0xb4] ;  /* 0x0000b400010f7983 */ /* 0x000f280000100800 */
[----:B------:R3:W5:Y:S02]  /*4130*/  @!P0 LDG.E.U8 R119, desc[UR12][R92.64] ;  /* 0x0000000c5c778981 */ /* 0x000764000c1e1100 */
[----:B---3--:R-:W-:Y:S02]  /*4140*/  IADD3 R92, P1, R0, R6, RZ ;  /* 0x00000006005c7210 */ /* 0x008fe40007f3e0ff */
[----:B------:R-:W-:-:S05]  /*4150*/  SHF.R.S32.HI R93, RZ, 0x1f, R0 ;  /* 0x0000001fff5d7819 */ /* 0x000fca0000011400 */
[----:B------:R-:W-:Y:S02]  /*4160*/  IMAD.X R93, R93, 0x1, R125, P1 ;  /* 0x000000015d5d7824 */ /* 0x000fe400008e067d */
[----:B------:R-:W3:Y:S04]  /*4170*/  LDL.LU R125, [R1+0xf0] ;  /* 0x0000f000017d7983 */ /* 0x000ee80000300800 */
[----:B------:R0:W5:Y:S04]  /*4180*/  @!P0 LDG.E.U8 R121, desc[UR12][R92.64] ;  /* 0x0000000c5c798981 */ /* 0x000168000c1e1100 */
[----:B------:R-:W0:Y:S01]  /*4190*/  LDL R93, [R1+0xa8] ;  /* 0x0000a800015d7983 */ /* 0x000e220000100800 */
[----:B------:R-:W-:-:S03]  /*41a0*/  PRMT R123, RZ, 0x7610, R123 ;  /* 0x00007610ff7b7816 */ /* 0x000fc6000000007b */
[----:B----4-:R1:W-:Y:S01]  /*41b0*/  STS.U8 [R15+UR4+0x4000], R2 ;  /* 0x004000020f007988 */ /* 0x0103e20008000004 */
[----:B0-----:R-:W-:Y:S02]  /*41c0*/  IADD3 R92, P1, R0, R93, RZ ;  /* 0x0000005d005c7210 */ /* 0x001fe40007f3e0ff */
[----:B------:R-:W-:-:S05]  /*41d0*/  SHF.R.S32.HI R93, RZ, 0x1f, R0 ;  /* 0x0000001fff5d7819 */ /* 0x000fca0000011400 */
[----:B------:R-:W-:-:S05]  /*41e0*/  IMAD.X R93, R93, 0x1, R4, P1 ;  /* 0x000000015d5d7824 */ /* 0x000fca00008e0604 */
[----:B------:R0:W4:Y:S01]  /*41f0*/  @!P0 LDG.E.U8 R123, desc[UR12][R92.64] ;  /* 0x0000000c5c7b8981 */ /* 0x000122000c1e1100 */
[----:B---3--:R-:W-:Y:S02]  /*4200*/  PRMT R125, RZ, 0x7610, R125 ;  /* 0x00007610ff7d7816 */ /* 0x008fe4000000007d */
[----:B0-----:R-:W-:Y:S02]  /*4210*/  IADD3 R92, P1, R0, R3, RZ ;  /* 0x00000003005c7210 */ /* 0x001fe40007f3e0ff */
[----:B------:R-:W-:-:S05]  /*4220*/  SHF.R.S32.HI R93, RZ, 0x1f, R0 ;  /* 0x0000001fff5d7819 */ /* 0x000fca0000011400 */
[----:B------:R-:W-:-:S05]  /*4230*/  IMAD.X R93, R93, 0x1, R21, P1 ;  /* 0x000000015d5d7824 */ /* 0x000fca00008e0615 */
[----:B------:R0:W3:Y:S04]  /*4240*/  @!P0 LDG.E.U8 R125, desc[UR12][R92.64] ;  /* 0x0000000c5c7d8981 */ /* 0x0000e8000c1e1100 */
[----:B------:R-:W2:Y:S04]  /*4250*/  LDL.LU R92, [R1+0xac] ;  /* 0x0000ac00015c7983 */ /* 0x000ea80000300800 */
[----:B------:R-:W2:Y:S04]  /*4260*/  LDL R93, [R1+0xb8] ;  /* 0x0000b800015d7983 */ /* 0x000ea80000100800 */
[----:B-1----:R-:W5:Y:S01]  /*4270*/  LDL.LU R2, [R1+0xec] ;  /* 0x0000ec0001027983 */ /* 0x002f620000300800 */
[----:B------:R-:W-:-:S03]  /*4280*/  IADD3 R18, P4, R18, UR15, RZ ;  /* 0x0000000f12127c10 */ /* 0x000fc6000ff9e0ff */
[----:B-----5:R1:W-:Y:S04]  /*4290*/  STS.U8 [R15+UR4+0x4008], R2 ;  /* 0x004008020f007988 */ /* 0x0203e80008000004 */
[----:B--2---:R-:W-:Y:S04]  /*42a0*/  STS.U8 [R93+UR4+0x4000], R92 ;  /* 0x0040005c5d007988 */ /* 0x004fe80008000004 */
[----:B------:R2:W-:Y:S04]  /*42b0*/  STS.U8 [R93+UR4+0x4008], R5 ;  /* 0x004008055d007988 */ /* 0x0005e80008000004 */
[----:B-1----:R-:W5:Y:S04]  /*42c0*/  LDL.LU R15, [R1+0xe8] ;  /* 0x0000e800010f7983 */ /* 0x002f680000300800 */
[----:B------:R-:W4:Y:S04]  /*42d0*/  LDL.LU R2, [R1+0xe4] ;  /* 0x0000e40001027983 */ /* 0x000f280000300800 */
[----:B--2---:R-:W2:Y:S04]  /*42e0*/  LDL.LU R5, [R1+0xe0] ;  /* 0x0000e00001057983 */ /* 0x004ea80000300800 */
[----:B------:R-:W0:Y:S01]  /*42f0*/  LDL.LU R92, [R1] ;  /* 0x00000000015c7983 */ /* 0x000e220000300800 */
[----:B------:R-:W-:-:S02]  /*4300*/  IADD3 R17, P3, R17, UR15, RZ ;  /* 0x0000000f11117c10 */ /* 0x000fc4000ff7e0ff */
[----:B------:R-:W-:Y:S01]  /*4310*/  IADD3 R19, P5, R19, UR15, RZ ;  /* 0x0000000f13137c10 */ /* 0x000fe2000ffbe0ff */
[----:B------:R-:W3:Y:S01]  /*4320*/  LDL.LU R93, [R1+0x28] ;  /* 0x00002800015d7983 */ /* 0x000ee20000300800 */
[----:B------:R-:W-:Y:S02]  /*4330*/  IADD3.X R14, R14, UR16, RZ, P4, !PT ;  /* 0x000000100e0e7c10 */ /* 0x000fe4000a7fe4ff */
[----:B------:R-:W-:Y:S02]  /*4340*/  IADD3.X R91, R91, UR16, RZ, P3, !PT ;  /* 0x000000105b5b7c10 */ /* 0x000fe40009ffe4ff */
[----:B------:R-:W-:Y:S02]  /*4350*/  IADD3 R11, P4, R11, UR15, RZ ;  /* 0x0000000f0b0b7c10 */ /* 0x000fe4000ff9e0ff */
[----:B------:R-:W-:Y:S02]  /*4360*/  IADD3 R20, P6, R20, UR15, RZ ;  /* 0x0000000f14147c10 */ /* 0x000fe4000ffde0ff */
[----:B------:R-:W-:-:S02]  /*4370*/  IADD3.X R13, R13, UR16, RZ, P5, !PT ;  /* 0x000000100d0d7c10 */ /* 0x000fc4000affe4ff */
[----:B------:R-:W-:Y:S02]  /*4380*/  IADD3 R10, P5, R10, UR15, RZ ;  /* 0x0000000f0a0a7c10 */ /* 0x000fe4000ffbe0ff */
[----:B------:R-:W-:Y:S02]  /*4390*/  IADD3.X R12, R12, UR16, RZ, P6, !PT ;  /* 0x000000100c0c7c10 */ /* 0x000fe4000b7fe4ff */
[----:B------:R-:W-:Y:S01]  /*43a0*/  IADD3 R9, P6, R9, UR15, RZ ;  /* 0x0000000f09097c10 */ /* 0x000fe2000ffde0ff */
[----:B----4-:R1:W-:Y:S04]  /*43b0*/  STS.U8 [R2+UR4+0x3c00], R118 ;  /* 0x003c007602007988 */ /* 0x0103e80008000004 */
[----:B------:R4:W-:Y:S01]  /*43c0*/  STS.U8 [R2+UR4+0x3200], R114 ;  /* 0x0032007202007988 */ /* 0x0009e20008000004 */
[----:B0-----:R-:W-:-:S03]  /*43d0*/  IADD3 R92, P3, R92, UR15, RZ ;  /* 0x0000000f5c5c7c10 */ /* 0x001fc6000ff7e0ff */
[----:B------:R0:W-:Y:S04]  /*43e0*/  STS.U8 [R2+UR4+0x3000], R116 ;  /* 0x0030007402007988 */ /* 0x0001e80008000004 */
[----:B-1----:R-:W2:Y:S04]  /*43f0*/  LDL.LU R118, [R1+0x20] ;  /* 0x0000200001767983 */ /* 0x002ea80000300800 */
[----:B----4-:R-:W4:Y:S04]  /*4400*/  LDL.LU R114, [R1+0x38] ;  /* 0x0000380001727983 */ /* 0x010f280000300800 */
[----:B0-----:R-:W3:Y:S04]  /*4410*/  LDL.LU R116, [R1+0x30] ;  /* 0x0000300001747983 */ /* 0x001ee80000300800 */
[----:B------:R0:W-:Y:S04]  /*4420*/  STL [R1+0x8], R11 ;  /* 0x0000080b01007387 */ /* 0x0001e80000100800 */
[----:B------:R-:W-:Y:S04]  /*4430*/  STL [R1], R92 ;  /* 0x0000005c01007387 */ /* 0x000fe80000100800 */
[----:B0-----:R-:W2:Y:S04]  /*4440*/  LDL.LU R11, [R1+0xdc] ;  /* 0x0000dc00010b7983 */ /* 0x001ea80000300800 */
[----:B------:R0:W-:Y:S04]  /*4450*/  STL [R1+0x10], R10 ;  /* 0x0000100a01007387 */ /* 0x0001e80000100800 */
[----:B0-----:R-:W3:Y:S04]  /*4460*/  LDL.LU R10, [R1+0xd8] ;  /* 0x0000d800010a7983 */ /* 0x001ee80000300800 */
[----:B------:R0:W-:Y:S04]  /*4470*/  STL [R1+0x18], R9 ;  /* 0x0000180901007387 */ /* 0x0001e80000100800 */
[----:B0-----:R-:W3:Y:S04]  /*4480*/  LDL.LU R9, [R1+0xd4] ;  /* 0x0000d40001097983 */ /* 0x001ee80000300800 */
[----:B------:R-:W3:Y:S01]  /*4490*/  LDL.LU R92, [R1+0x4] ;  /* 0x00000400015c7983 */ /* 0x000ee20000300800 */
[----:B------:R-:W-:-:S02]  /*44a0*/  IADD3 R3, P0, R3, UR15, RZ ;  /* 0x0000000f03037c10 */ /* 0x000fc4000ff1e0ff */
[----:B-----5:R-:W-:Y:S02]  /*44b0*/  IADD3 R15, P1, R15, UR15, RZ ;  /* 0x0000000f0f0f7c10 */ /* 0x020fe4000ff3e0ff */
[----:B------:R-:W-:Y:S02]  /*44c0*/  IADD3.X R21, R21, UR16, RZ, P0, !PT ;  /* 0x0000001015157c10 */ /* 0x000fe400087fe4ff */
[----:B------:R-:W-:Y:S02]  /*44d0*/  IADD3 R16, P2, R16, UR15, RZ ;  /* 0x0000000f10107c10 */ /* 0x000fe4000ff5e0ff */
[----:B------:R-:W-:Y:S02]  /*44e0*/  IADD3 R22, P0, R22, UR15, RZ ;  /* 0x0000000f16167c10 */ /* 0x000fe4000ff1e0ff */
[----:B------:R-:W-:Y:S02]  /*44f0*/  IADD3.X R23, R23, UR16, RZ, P1, !PT ;  /* 0x0000001017177c10 */ /* 0x000fe40008ffe4ff */
[----:B------:R-:W-:Y:S01]  /*4500*/  IADD3 R88, P1, R88, UR15, RZ ;  /* 0x0000000f58587c10 */ /* 0x000fe2000ff3e0ff */
[----:B------:R0:W-:Y:S01]  /*4510*/  STS.U8 [R2+UR4+0x3400], R112 ;  /* 0x0034007002007988 */ /* 0x0001e20008000004 */
[----:B------:R-:W-:-:S02]  /*4520*/  IADD3.X R89, R89, UR16, RZ, P2, !PT ;  /* 0x0000001059597c10 */ /* 0x000fc400097fe4ff */
[----:B------:R-:W-:Y:S01]  /*4530*/  IADD3 R90, P2, R90, UR15, RZ ;  /* 0x0000000f5a5a7c10 */ /* 0x000fe2000ff5e0ff */
[----:B------:R1:W-:Y:S04]  /*4540*/  STS.U8 [R2+UR4+0x3600], R122 ;  /* 0x0036007a02007988 */ /* 0x0003e80008000004 */
[----:B------:R5:W-:Y:S04]  /*4550*/  STS.U8 [R2+UR4+0x3800], R120 ;  /* 0x0038007802007988 */ /* 0x000be80008000004 */
[----:B0-----:R-:W3:Y:S04]  /*4560*/  LDL.LU R112, [R1+0x40] ;  /* 0x0000400001707983 */ /* 0x001ee80000300800 */
[----:B-1----:R-:W3:Y:S04]  /*4570*/  LDL.LU R122, [R1+0xc] ;  /* 0x00000c00017a7983 */ /* 0x002ee80000300800 */
[----:B------:R0:W-:Y:S04]  /*4580*/  STS.U8 [R2+UR4+0x3a00], R124 ;  /* 0x003a007c02007988 */ /* 0x0001e80008000004 */
[----:B-----5:R-:W5:Y:S01]  /*4590*/  LDL.LU R120, [R1+0x48] ;  /* 0x0000480001787983 */ /* 0x020f620000300800 */
[----:B------:R-:W-:-:S03]  /*45a0*/  IADD3.X R8, R8, UR16, RZ, P3, !PT ;  /* 0x0000001008087c10 */ /* 0x000fc60009ffe4ff */
[----:B0-----:R-:W5:Y:S04]  /*45b0*/  LDL.LU R124, [R1+0x14] ;  /* 0x00001400017c7983 */ /* 0x001f680000300800 */
[----:B------:R-:W-:Y:S04]  /*45c0*/  STS.U8 [R2+UR4+0x1200], R97 ;  /* 0x0012006102007988 */ /* 0x000fe80008000004 */
        /* <DEDUP_REMOVED lines=13> */
[----:B------:R-:W-:Y:S01]  /*46a0*/  STS.U8 [R2+UR4+0x2e00], R108 ;  /* 0x002e006c02007988 */ /* 0x000fe20008000004 */
[----:B----4-:R-:W-:-:S02]  /*46b0*/  IADD3 R114, P3, R114, UR15, RZ ;  /* 0x0000000f72727c10 */ /* 0x010fc4000ff7e0ff */
[----:B--2---:R-:W-:Y:S02]  /*46c0*/  IADD3.X R11, R11, UR16, RZ, P0, !PT ;  /* 0x000000100b0b7c10 */ /* 0x004fe400087fe4ff */
[----:B------:R-:W-:-:S05]  /*46d0*/  IADD3 R118, P0, R118, UR15, RZ ;  /* 0x0000000f76767c10 */ /* 0x000fca000ff1e0ff */
[----:B------:R0:W-:Y:S01]  /*46e0*/  STL [R1+0x20], R118 ;  /* 0x0000207601007387 */ /* 0x0001e20000100800 */
[----:B---3--:R-:W-:Y:S02]  /*46f0*/  IADD3.X R10, R10, UR16, RZ, P1, !PT ;  /* 0x000000100a0a7c10 */ /* 0x008fe40008ffe4ff */
[----:B------:R-:W-:Y:S01]  /*4700*/  IADD3 R93, P1, R93, UR15, RZ ;  /* 0x0000000f5d5d7c10 */ /* 0x000fe2000ff3e0ff */
[----:B0-----:R-:W2:Y:S04]  /*4710*/  LDL.LU R118, [R1+0x50] ;  /* 0x0000500001767983 */ /* 0x001ea80000300800 */
[----:B------:R0:W-:Y:S01]  /*4720*/  STL [R1+0x28], R93 ;  /* 0x0000285d01007387 */ /* 0x0001e20000100800 */
[----:B------:R-:W-:Y:S02]  /*4730*/  IADD3.X R9, R9, UR16, RZ, P2, !PT ;  /* 0x0000001009097c10 */ /* 0x000fe400097fe4ff */
[----:B------:R-:W-:Y:S01]  /*4740*/  IADD3 R116, P2, R116, UR15, RZ ;  /* 0x0000000f74747c10 */ /* 0x000fe2000ff5e0ff */
[----:B0-----:R-:W3:Y:S04]  /*4750*/  LDL.LU R93, [R1+0x1c] ;  /* 0x00001c00015d7983 */ /* 0x001ee80000300800 */
[----:B------:R-:W4:Y:S04]  /*4760*/  LDL.LU R97, [R1+0x58] ;  /* 0x0000580001617983 */ /* 0x000f280000300800 */
[----:B------:R0:W-:Y:S04]  /*4770*/  STL [R1+0x30], R116 ;  /* 0x0000307401007387 */ /* 0x0001e80000100800 */
[----:B------:R-:W4:Y:S04]  /*4780*/  LDL.LU R96, [R1+0x24] ;  /* 0x0000240001607983 */ /* 0x000f280000300800 */
[----:B------:R-:W4:Y:S04]  /*4790*/  LDL.LU R103, [R1+0x60] ;  /* 0x0000600001677983 */ /* 0x000f280000300800 */
[----:B------:R-:W-:Y:S04]  /*47a0*/  STL [R1+0x38], R114 ;  /* 0x0000387201007387 */ /* 0x000fe80000100800 */
[----:B------:R-:W4:Y:S04]  /*47b0*/  LDL.LU R101, [R1+0x2c] ;  /* 0x00002c0001657983 */ /* 0x000f280000300800 */
[----:B------:R-:W4:Y:S04]  /*47c0*/  LDL.LU R100, [R1+0x68] ;  /* 0x0000680001647983 */ /* 0x000f280000300800 */
[----:B------:R-:W4:Y:S04]  /*47d0*/  LDL.LU R99, [R1+0x34] ;  /* 0x0000340001637983 */ /* 0x000f280000300800 */
[----:B------:R-:W4:Y:S04]  /*47e0*/  LDL.LU R104, [R1+0x70] ;  /* 0x0000700001687983 */ /* 0x000f280000300800 */
[----:B------:R-:W4:Y:S04]  /*47f0*/  LDL.LU R102, [R1+0x3c] ;  /* 0x00003c0001667983 */ /* 0x000f280000300800 */
[----:B------:R-:W4:Y:S04]  /*4800*/  LDL.LU R98, [R1+0x78] ;  /* 0x0000780001627983 */ /* 0x000f280000300800 */
[----:B------:R-:W4:Y:S01]  /*4810*/  LDL.LU R107, [R1+0x44] ;  /* 0x00004400016b7983 */ /* 0x000f220000300800 */
[----:B------:R-:W-:-:S03]  /*4820*/  IADD3.X R92, R92, UR16, RZ, P4, !PT ;  /* 0x000000105c5c7c10 */ /* 0x000fc6000a7fe4ff */
[----:B------:R-:W4:Y:S04]  /*4830*/  LDL.LU R106, [R1+0x80] ;  /* 0x00008000016a7983 */ /* 0x000f280000300800 */
[----:B------:R-:W4:Y:S04]  /*4840*/  LDL.LU R105, [R1+0x4c] ;  /* 0x00004c0001697983 */ /* 0x000f280000300800 */
[----:B------:R-:W4:Y:S04]  /*4850*/  LDL.LU R110, [R1+0x88] ;  /* 0x00008800016e7983 */ /* 0x000f280000300800 */
[----:B------:R-:W4:Y:S04]  /*4860*/  LDL.LU R109, [R1+0x54] ;  /* 0x00005400016d7983 */ /* 0x000f280000300800 */
[----:B------:R-:W4:Y:S04]  /*4870*/  LDL.LU R108, [R1+0x90] ;  /* 0x00009000016c7983 */ /* 0x000f280000300800 */
[----:B0-----:R-:W4:Y:S04]  /*4880*/  LDL.LU R116, [R1+0x5c] ;  /* 0x00005c0001747983 */ /* 0x001f280000300800 */
[----:B------:R0:W-:Y:S04]  /*4890*/  STL [R1+0x4], R92 ;  /* 0x0000045c01007387 */ /* 0x0001e80000100800 */
[----:B0-----:R-:W4:Y:S01]  /*48a0*/  LDL.LU R92, [R1+0x64] ;  /* 0x00006400015c7983 */ /* 0x001f220000300800 */
[----:B------:R-:W-:-:S02]  /*48b0*/  IADD3 R112, P4, R112, UR15, RZ ;  /* 0x0000000f70707c10 */ /* 0x000fc4000ff9e0ff */
[----:B------:R-:W-:Y:S01]  /*48c0*/  IADD3.X R122, R122, UR16, RZ, P5, !PT ;  /* 0x000000107a7a7c10 */ /* 0x000fe2000affe4ff */
[----:B------:R-:W4:Y:S01]  /*48d0*/  LDL.LU R114, [R1+0x6c] ;  /* 0x00006c0001727983 */ /* 0x000f220000300800 */
[----:B-----5:R-:W-:Y:S02]  /*48e0*/  IADD3 R120, P5, R120, UR15, RZ ;  /* 0x0000000f78787c10 */ /* 0x020fe4000ffbe0ff */
[----:B------:R-:W-:Y:S01]  /*48f0*/  IADD3.X R124, R124, UR16, RZ, P6, !PT ;  /* 0x000000107c7c7c10 */ /* 0x000fe2000b7fe4ff */
[----:B------:R0:W-:Y:S04]  /*4900*/  STL [R1+0x40], R112 ;  /* 0x0000407001007387 */ /* 0x0001e80000100800 */
[----:B0-----:R-:W5:Y:S04]  /*4910*/  LDL.LU R112, [R1+0xa8] ;  /* 0x0000a80001707983 */ /* 0x001f680000300800 */
[----:B------:R0:W-:Y:S04]  /*4920*/  STL [R1+0xc], R122 ;  /* 0x00000c7a01007387 */ /* 0x0001e80000100800 */
[----:B0-----:R-:W5:Y:S04]  /*4930*/  LDL.LU R122, [R1+0x74] ;  /* 0x00007400017a7983 */ /* 0x001f680000300800 */
[----:B------:R0:W-:Y:S04]  /*4940*/  STL [R1+0x48], R120 ;  /* 0x0000487801007387 */ /* 0x0001e80000100800 */
[----:B0-----:R-:W5:Y:S04]  /*4950*/  LDL.LU R120, [R1+0x7c] ;  /* 0x00007c0001787983 */ /* 0x001f680000300800 */
[----:B------:R0:W-:Y:S04]  /*4960*/  STL [R1+0x14], R124 ;  /* 0x0000147c01007387 */ /* 0x0001e80000100800 */
[----:B0-----:R-:W5:Y:S01]  /*4970*/  LDL.LU R124, [R1+0x8c] ;  /* 0x00008c00017c7983 */ /* 0x001f620000300800 */
[----:B--2---:R-:W-:-:S05]  /*4980*/  IADD3 R118, P6, R118, UR15, RZ ;  /* 0x0000000f76767c10 */ /* 0x004fca000ffde0ff */
[----:B------:R0:W-:Y:S01]  /*4990*/  STL [R1+0x50], R118 ;  /* 0x0000507601007387 */ /* 0x0001e20000100800 */
[----:B---3--:R-:W-:-:S03]  /*49a0*/  IADD3.X R93, R93, UR16, RZ, P0, !PT ;  /* 0x000000105d5d7c10 */ /* 0x008fc600087fe4ff */
[----:B0-----:R-:W2:Y:S01]  /*49b0*/  LDL.LU R118, [R1+0x94] ;  /* 0x0000940001767983 */ /* 0x001ea20000300800 */
[----:B----4-:R-:W-:-:S03]  /*49c0*/  IADD3 R97, P0, R97, UR15, RZ ;  /* 0x0000000f61617c10 */ /* 0x010fc6000ff1e0ff */
[----:B------:R0:W-:Y:S01]  /*49d0*/  STL [R1+0x1c], R93 ;  /* 0x00001c5d01007387 */ /* 0x0001e20000100800 */
[----:B------:R-:W-:-:S03]  /*49e0*/  IADD3.X R96, R96, UR16, RZ, P1, !PT ;  /* 0x0000001060607c10 */ /* 0x000fc60008ffe4ff */
[----:B0-----:R-:W3:Y:S01]  /*49f0*/  LDL.LU R93, [R1+0x9c] ;  /* 0x00009c00015d7983 */ /* 0x001ee20000300800 */
[----:B------:R-:W-:-:S03]  /*4a00*/  IADD3 R103, P1, R103, UR15, RZ ;  /* 0x0000000f67677c10 */ /* 0x000fc6000ff3e0ff */
[----:B------:R-:W-:Y:S01]  /*4a10*/  STL [R1+0x58], R97 ;  /* 0x0000586101007387 */ /* 0x000fe20000100800 */
[----:B------:R-:W-:-:S03]  /*4a20*/  IADD3.X R101, R101, UR16, RZ, P2, !PT ;  /* 0x0000001065657c10 */ /* 0x000fc600097fe4ff */
[----:B------:R-:W-:Y:S01]  /*4a30*/  STL [R1+0x24], R96 ;  /* 0x0000246001007387 */ /* 0x000fe20000100800 */
        /* <DEDUP_REMOVED lines=20> */
[----:B------:R-:W-:Y:S02]  /*4b80*/  IADD3 R108, P0, R108, UR15, RZ ;  /* 0x0000000f6c6c7c10 */ /* 0x000fe4000ff1e0ff */
[----:B------:R-:W-:Y:S02]  /*4b90*/  IADD3.X R116, R116, UR16, RZ, P1, !PT ;  /* 0x0000001074747c10 */ /* 0x000fe40008ffe4ff */
[----:B------:R-:W-:Y:S01]  /*4ba0*/  IADD3 R7, P1, R7, UR15, RZ ;  /* 0x0000000f07077c10 */ /* 0x000fe2000ff3e0ff */
[----:B------:R-:W-:Y:S04]  /*4bb0*/  STL [R1+0x88], R110 ;  /* 0x0000886e01007387 */ /* 0x000fe80000100800 */
[----:B------:R-:W-:Y:S04]  /*4bc0*/  STL [R1+0x54], R109 ;  /* 0x0000546d01007387 */ /* 0x000fe80000100800 */
[----:B------:R0:W-:Y:S01]  /*4bd0*/  STL [R1+0x98], R7 ;  /* 0x0000980701007387 */ /* 0x0001e20000100800 */
[----:B------:R-:W-:-:S02]  /*4be0*/  IADD3.X R92, R92, UR16, RZ, P2, !PT ;  /* 0x000000105c5c7c10 */ /* 0x000fc400097fe4ff */
[----:B------:R-:W-:Y:S01]  /*4bf0*/  IADD3 R6, P2, R6, UR15, RZ ;  /* 0x0000000f06067c10 */ /* 0x000fe2000ff5e0ff */
[----:B------:R-:W-:Y:S04]  /*4c00*/  STL [R1+0x90], R108 ;  /* 0x0000906c01007387 */ /* 0x000fe80000100800 */
[----:B0-----:R-:W4:Y:S04]  /*4c10*/  LDL.LU R7, [R1+0xd0] ;  /* 0x0000d00001077983 */ /* 0x001f280000300800 */
[----:B------:R-:W-:Y:S04]  /*4c20*/  STL [R1+0x5c], R116 ;  /* 0x00005c7401007387 */ /* 0x000fe80000100800 */
[----:B------:R0:W-:Y:S04]  /*4c30*/  STL [R1+0xa0], R6 ;  /* 0x0000a00601007387 */ /* 0x0001e80000100800 */
[----:B0-----:R-:W2:Y:S01]  /*4c40*/  LDL.LU R6, [R1+0xcc] ;  /* 0x0000cc0001067983 */ /* 0x001ea20000300800 */
[----:B------:R-:W-:-:S02]  /*4c50*/  IADD3.X R114, R114, UR16, RZ, P3, !PT ;  /* 0x0000001072727c10 */ /* 0x000fc40009ffe4ff */
[----:B-----5:R-:W-:Y:S01]  /*4c60*/  IADD3 R112, P3, R112, UR15, RZ ;  /* 0x0000000f70707c10 */ /* 0x020fe2000ff7e0ff */
[----:B------:R0:W-:Y:S01]  /*4c70*/  STL [R1+0x64], R92 ;  /* 0x0000645c01007387 */ /* 0x0001e20000100800 */
[----:B------:R-:W-:-:S03]  /*4c80*/  IADD3.X R122, R122, UR16, RZ, P4, !PT ;  /* 0x000000107a7a7c10 */ /* 0x000fc6000a7fe4ff */
[----:B------:R-:W-:Y:S04]  /*4c90*/  STL [R1+0x6c], R114 ;  /* 0x00006c7201007387 */ /* 0x000fe80000100800 */
[----:B------:R-:W-:Y:S01]  /*4ca0*/  STL [R1+0xa8], R112 ;  /* 0x0000a87001007387 */ /* 0x000fe20000100800 */
[----:B------:R-:W-:-:S03]  /*4cb0*/  IADD3.X R120, R120, UR16, RZ, P5, !PT ;  /* 0x0000001078787c10 */ /* 0x000fc6000affe4ff */
[----:B------:R-:W-:Y:S04]  /*4cc0*/  STL [R1+0x74], R122 ;  /* 0x0000747a01007387 */ /* 0x000fe80000100800 */
        /* <DEDUP_REMOVED lines=8> */
[----:B------:R-:W-:Y:S04]  /*4d50*/  STS.U8 [R2+UR4], R123 ;  /* 0x0000007b02007988 */ /* 0x000fe80008000004 */
[----:B------:R-:W-:Y:S01]  /*4d60*/  STS.U8 [R2+UR4+0x3e00], R125 ;  /* 0x003e007d02007988 */ /* 0x000fe20008000004 */
[----:B------:R-:W-:Y:S01]  /*4d70*/  USHF.L.U32 UR6, UR14, 0x6, URZ ;  /* 0x000000060e067899 */ /* 0x000fe2000800063f */
[----:B------:R-:W-:Y:S01]  /*4d80*/  UMOV UR9, 0xc0000010 ;  /* 0xc000001000097882 */ /* 0x000fe20000000000 */
[----:B------:R1:W-:Y:S06]  /*4d90*/  MEMBAR.ALL.CTA ;  /* 0x0000000000007992 */ /* 0x0003ec0000008000 */
[----:B-1----:R-:W1:Y:S01]  /*4da0*/  FENCE.VIEW.ASYNC.S ;  /* 0x00000000000073c6 */ /* 0x002e620000000000 */
[----:B------:R-:W-:Y:S01]  /*4db0*/  ULOP3.LUT UR6, UR6, 0x300, URZ, 0xc0, !UPT ;  /* 0x0000030006067892 */ /* 0x000fe2000f8ec03f */
[----:B------:R-:W-:Y:S01]  /*4dc0*/  UMOV UR11, 0xc0000010 ;  /* 0xc0000010000b7882 */ /* 0x000fe20000000000 */
[----:B--2---:R-:W-:Y:S01]  /*4dd0*/  IADD3.X R6, R6, UR16, RZ, P6, !PT ;  /* 0x0000001006067c10 */ /* 0x004fe2000b7fe4ff */
[----:B-1----:R-:W-:Y:S01]  /*4de0*/  BAR.SYNC.DEFER_BLOCKING 0x0 ;  /* 0x0000000000007b1d */ /* 0x002fe20000010000 */
[----:B------:R-:W-:-:S02]  /*4df0*/  IADD3.X R124, R124, UR16, RZ, P0, !PT ;  /* 0x000000107c7c7c10 */ /* 0x000fc400087fe4ff */
[----:B------:R-:W-:-:S05]  /*4e00*/  IADD3.X R4, R4, UR16, RZ, P3, !PT ;  /* 0x0000001004047c10 */ /* 0x000fca0009ffe4ff */
[----:B0-----:R-:W0:Y:S01]  /*4e10*/  LDC R92, c[0x0][0x238] ;  /* 0x00008e00ff5c7b82 */ /* 0x001e220000000800 */
[----:B------:R1:W-:Y:S04]  /*4e20*/  STL [R1+0x84], R6 ;  /* 0x0000840601007387 */ /* 0x0003e80000100800 */
[----:B------:R-:W-:Y:S04]  /*4e30*/  STL [R1+0x7c], R120 ;  /* 0x00007c7801007387 */ /* 0x000fe80000100800 */
[----:B-1----:R-:W2:Y:S01]  /*4e40*/  LDL.LU R6, [R1+0xc8] ;  /* 0x0000c80001067983 */ /* 0x002ea20000300800 */
[----:B------:R-:W-:-:S04]  /*4e50*/  ULEA.HI UR6, UR4, UR6, URZ, 0x1c ;  /* 0x0000000604067291 */ /* 0x000fc8000f8fe03f */
[----:B------:R-:W-:Y:S01]  /*4e60*/  ULOP3.LUT UR10, UR6, 0x3fff, URZ, 0xc0, !UPT ;  /* 0x00003fff060a7892 */ /* 0x000fe2000f8ec03f */
[----:B------:R-:W-:-:S08]  /*4e70*/  WARPGROUP.ARRIVE ;  /* 0x00000000000079c5 */ /* 0x000fd00000000000 */
[----:B------:R-:W-:Y:S01]  /*4e80*/  QGMMA.64x128x32.F32.E4M3.E4M3 R24, gdesc[UR8], R24, gsb0 ;  /* 0x01e00000081879f3 */ /* 0x000fe20008000818 */
[----:B------:R-:W-:Y:S04]  /*4e90*/  STL [R1+0x8c], R124 ;  /* 0x00008c7c01007387 */ /* 0x000fe80000100800 */
[----:B------:R1:W-:Y:S01]  /*4ea0*/  STL [R1+0xa4], R4 ;  /* 0x0000a40401007387 */ /* 0x0003e20000100800 */
[----:B------:R-:W-:Y:S02]  /*4eb0*/  IADD3.X R118, R118, UR16, RZ, P1, !PT ;  /* 0x0000001076767c10 */ /* 0x000fe40008ffe4ff */
[----:B---3--:R-:W-:Y:S01]  /*4ec0*/  IADD3.X R93, R93, UR16, RZ, P2, !PT ;  /* 0x000000105d5d7c10 */ /* 0x008fe200097fe4ff */
[----:B-1----:R-:W1:Y:S01]  /*4ed0*/  S2R R4, SR_TID.X ;  /* 0x0000000000047919 */ /* 0x002e620000002100 */
[----:B------:R-:W-:Y:S01]  /*4ee0*/  VIADD R5, R5, 0xffffffff ;  /* 0xffffffff05057836 */ /* 0x000fe20000000000 */
[----:B------:R3:W-:Y:S04]  /*4ef0*/  STL [R1+0x94], R118 ;  /* 0x0000947601007387 */ /* 0x0007e80000100800 */
[----:B------:R3:W-:Y:S01]  /*4f00*/  STL [R1+0x9c], R93 ;  /* 0x00009c5d01007387 */ /* 0x0007e20000100800 */
[----:B------:R-:W-:Y:S01]  /*4f10*/  ISETP.NE.U32.AND P5, PT, R5, RZ, PT ;  /* 0x000000ff0500720c */ /* 0x000fe20003fa5070 */
[----:B0-----:R-:W-:Y:S01]  /*4f20*/  IMAD.SHL.U32 R92, R92, 0x20, RZ ;  /* 0x000000205c5c7824 */ /* 0x001fe200078e00ff */
[----:B------:R-:W-:-:S04]  /*4f30*/  UIADD3 UR7, UR7, -0x20, URZ ;  /* 0xffffffe007077890 */ /* 0x000fc8000fffe03f */
[----:B----4-:R-:W-:Y:S02]  /*4f40*/  IADD3 R7, P4, R92, R7, RZ ;  /* 0x000000075c077210 */ /* 0x010fe40007f9e0ff */
[----:B-1----:R-:W-:Y:S01]  /*4f50*/  LOP3.LUT R4, R4, 0x1f, RZ, 0xc0, !PT ;  /* 0x0000001f04047812 */ /* 0x002fe200078ec0ff */
[----:B------:R-:W-:Y:S02]  /*4f60*/  WARPGROUP.DEPBAR.LE gsb0, 0x0 ;  /* 0x00008000000079c5 */ /* 0x000fe40000010000 */
[----:B--2---:R-:W-:Y:S02]  /*4f70*/  LEA.HI.X.SX32 R6, R92, R6, 0x1, P4 ;  /* 0x000000065c067211 */ /* 0x004fe400020f0eff */
[----:B---3--:R-:W-:Y:S06]  /*4f80*/  @P5 BRA `(.L_x_2) ;  /* 0xffffffe000f85947 */ /* 0x008fec000383ffff */
.L_x_1:
[----:B------:R-:W2:Y:S01]  /*4f90*/  LDL.LU R93, [R1+0xc0] ;  /* 0x0000c000015d7983 */ /* 0x000ea20000300800 */
[----:B------:R-:W-:Y:S01]  /*4fa0*/  F2FP.SATFINITE.E4M3.F32.PACK_AB_MERGE_C R24, R25, R24, RZ ;  /* 0x000000181918723e */ /* 0x000fe200048070ff */
[----:B------:R-:W-:Y:S01]  /*4fb0*/  ULDC UR6, c[0x0][0x244] ;  /* 0x0000910000067ab9 */ /* 0x000fe20000000800 */
[----:B------:R-:W-:Y:S01]  /*4fc0*/  F2FP.SATFINITE.E4M3.F32.PACK_AB_MERGE_C R28, R29, R28, RZ ;  /* 0x0000001c1d1c723e */ /* 0x000fe200048070ff */
[----:B------:R-:W3:Y:S01]  /*4fd0*/  LDL.LU R88, [R1+0xbc] ;  /* 0x0000bc0001587983 */ /* 0x000ee20000300800 */
[----:B------:R-:W-:Y:S01]  /*4fe0*/  F2FP.SATFINITE.E4M3.F32.PACK_AB_MERGE_C R32, R33, R32, RZ ;  /* 0x000000202120723e */ /* 0x000fe200048070ff */
[----:B------:R-:W-:Y:S01]  /*4ff0*/  ULDC.64 UR8, c[0x0][0x228] ;  /* 0x00008a0000087ab9 */ /* 0x000fe20000000a00 */
[----:B------:R-:W-:Y:S01]  /*5000*/  F2FP.SATFINITE.E4M3.F32.PACK_AB_MERGE_C R40, R41, R40, RZ ;  /* 0x000000282928723e */ /* 0x000fe200048070ff */
[----:B------:R-:W1:Y:S01]  /*5010*/  S2R R92, SR_TID.X ;  /* 0x00000000005c7919 */ /* 0x000e620000002100 */
[----:B------:R-:W-:Y:S02]  /*5020*/  F2FP.SATFINITE.E4M3.F32.PACK_AB_MERGE_C R44, R45, R44, RZ ;  /* 0x0000002c2d2c723e */ /* 0x000fe400048070ff */
[----:B------:R-:W-:-:S02]  /*5030*/  F2FP.SATFINITE.E4M3.F32.PACK_AB_MERGE_C R48, R49, R48, RZ ;  /* 0x000000303130723e */ /* 0x000fc400048070ff */
[----:B------:R-:W-:Y:S02]  /*5040*/  F2FP.SATFINITE.E4M3.F32.PACK_AB_MERGE_C R56, R57, R56, RZ ;  /* 0x000000383938723e */ /* 0x000fe400048070ff */
[----:B------:R-:W-:Y:S02]  /*5050*/  F2FP.SATFINITE.E4M3.F32.PACK_AB_MERGE_C R60, R61, R60, RZ ;  /* 0x0000003c3d3c723e */ /* 0x000fe400048070ff */
[----:B------:R-:W-:Y:S02]  /*5060*/  F2FP.SATFINITE.E4M3.F32.PACK_AB_MERGE_C R64, R65, R64, RZ ;  /* 0x000000404140723e */ /* 0x000fe400048070ff */
[----:B------:R-:W-:Y:S02]  /*5070*/  LOP3.LUT R24, R24, 0xffff, RZ, 0xc0, !PT ;  /* 0x0000ffff18187812 */ /* 0x000fe400078ec0ff */
[----:B------:R-:W-:Y:S02]  /*5080*/  LOP3.LUT R17, R28, 0xffff, RZ, 0xc0, !PT ;  /* 0x0000ffff1c117812 */ /* 0x000fe400078ec0ff */
[----:B------:R-:W-:-:S02]  /*5090*/  LOP3.LUT R32, R32, 0xffff, RZ, 0xc0, !PT ;  /* 0x0000ffff20207812 */ /* 0x000fc400078ec0ff */
[----:B------:R-:W-:Y:S02]  /*50a0*/  F2FP.SATFINITE.E4M3.F32.PACK_AB_MERGE_C R72, R73, R72, RZ ;  /* 0x000000484948723e */ /* 0x000fe400048070ff */
[----:B------:R-:W-:Y:S02]  /*50b0*/  F2FP.SATFINITE.E4M3.F32.PACK_AB_MERGE_C R76, R77, R76, RZ ;  /* 0x0000004c4d4c723e */ /* 0x000fe400048070ff */
[----:B------:R-:W-:Y:S02]  /*50c0*/  F2FP.SATFINITE.E4M3.F32.PACK_AB_MERGE_C R80, R81, R80, RZ ;  /* 0x000000505150723e */ /* 0x000fe400048070ff */
[----:B------:R-:W-:Y:S02]  /*50d0*/  F2FP.SATFINITE.E4M3.F32.PACK_AB_MERGE_C R42, R43, R42, RZ ;  /* 0x0000002a2b2a723e */ /* 0x000fe400048070ff */
[----:B------:R-:W-:Y:S02]  /*50e0*/  F2FP.SATFINITE.E4M3.F32.PACK_AB_MERGE_C R46, R47, R46, RZ ;  /* 0x0000002e2f2e723e */ /* 0x000fe400048070ff */
[----:B------:R-:W-:-:S02]  /*50f0*/  F2FP.SATFINITE.E4M3.F32.PACK_AB_MERGE_C R50, R51, R50, RZ ;  /* 0x000000323332723e */ /* 0x000fc400048070ff */
[----:B------:R-:W-:Y:S02]  /*5100*/  F2FP.SATFINITE.E4M3.F32.PACK_AB_MERGE_C R26, R27, R26, RZ ;  /* 0x0000001a1b1a723e */ /* 0x000fe400048070ff */
[----:B------:R-:W-:Y:S01]  /*5110*/  F2FP.SATFINITE.E4M3.F32.PACK_AB_MERGE_C R30, R31, R30, RZ ;  /* 0x0000001e1f1e723e */ /* 0x000fe200048070ff */
[----:B-1----:R-:W-:Y:S01]  /*5120*/  IMAD.SHL.U32 R0, R92, 0x400, RZ ;  /* 0x000004005c007824 */ /* 0x002fe200078e00ff */
[----:B------:R-:W-:Y:S02]  /*5130*/  F2FP.SATFINITE.E4M3.F32.PACK_AB_MERGE_C R34, R35, R34, RZ ;  /* 0x000000222322723e */ /* 0x000fe400048070ff */
[----:B------:R-:W-:Y:S02]  /*5140*/  F2FP.SATFINITE.E4M3.F32.PACK_AB_MERGE_C R74, R75, R74, RZ ;  /* 0x0000004a4b4a723e */ /* 0x000fe400048070ff */
[----:B------:R-:W-:Y:S01]  /*5150*/  LOP3.LUT R0, R0, 0x6000, RZ, 0xc0, !PT ;  /* 0x0000600000007812 */ /* 0x000fe200078ec0ff */
[----:B------:R-:W-:Y:S01]  /*5160*/  IMAD.SHL.U32 R9, R92, 0x10, RZ ;  /* 0x000000105c097824 */ /* 0x000fe200078e00ff */
[----:B------:R-:W-:-:S02]  /*5170*/  LOP3.LUT R40, R40, 0xffff, RZ, 0xc0, !PT ;  /* 0x0000ffff28287812 */ /* 0x000fc400078ec0ff */
[----:B------:R-:W-:Y:S02]  /*5180*/  LOP3.LUT R19, R44, 0xffff, RZ, 0xc0, !PT ;  /* 0x0000ffff2c137812 */ /* 0x000fe400078ec0ff */
[----:B------:R-:W-:Y:S02]  /*5190*/  LOP3.LUT R48, R48, 0xffff, RZ, 0xc0, !PT ;  /* 0x0000ffff30307812 */ /* 0x000fe400078ec0ff */
[----:B------:R-:W-:Y:S02]  /*51a0*/  LOP3.LUT R56, R56, 0xffff, RZ, 0xc0, !PT ;  /* 0x0000ffff38387812 */ /* 0x000fe400078ec0ff */
[----:B------:R-:W-:Y:S02]  /*51b0*/  LOP3.LUT R21, R60, 0xffff, RZ, 0xc0, !PT ;  /* 0x0000ffff3c157812 */ /* 0x000fe400078ec0ff */
[----:B------:R-:W-:Y:S02]  /*51c0*/  LOP3.LUT R64, R64, 0xffff, RZ, 0xc0, !PT ;  /* 0x0000ffff40407812 */ /* 0x000fe400078ec0ff */
[----:B------:R-:W-:-:S02]  /*51d0*/  PRMT R3, R32, 0x3340, R1 ;  /* 0x0000334020037816 */ /* 0x000fc40000000001 */
[----:B------:R-:W-:Y:S02]  /*51e0*/  PRMT R4, R24, 0x3340, R17 ;  /* 0x0000334018047816 */ /* 0x000fe40000000011 */
[----:B------:R-:W-:Y:S02]  /*51f0*/  PRMT R5, R40, 0x3340, R19 ;  /* 0x0000334028057816 */ /* 0x000fe40000000013 */
[----:B------:R-:W-:Y:S02]  /*5200*/  PRMT R7, R64, 0x3340, R1 ;  /* 0x0000334040077816 */ /* 0x000fe40000000001 */
[----:B------:R-:W-:Y:S02]  /*5210*/  PRMT R6, R56, 0x3340, R21 ;  /* 0x0000334038067816 */ /* 0x000fe40000000015 */
[----:B------:R-:W-:Y:S02]  /*5220*/  PRMT R4, R4, 0x5410, R3 ;  /* 0x0000541004047816 */ /* 0x000fe40000000003 */
[----:B------:R-:W-:-:S02]  /*5230*/  LOP3.LUT R80, R80, 0xffff, RZ, 0xc0, !PT ;  /* 0x0000ffff50507812 */ /* 0x000fc400078ec0ff */
[----:B------:R-:W-:Y:S02]  /*5240*/  LOP3.LUT R72, R72, 0xffff, RZ, 0xc0, !PT ;  /* 0x0000ffff48487812 */ /* 0x000fe400078ec0ff */
[----:B------:R-:W-:Y:S02]  /*5250*/  LOP3.LUT R23, R76, 0xffff, RZ, 0xc0, !PT ;  /* 0x0000ffff4c177812 */ /* 0x000fe400078ec0ff */
[----:B------:R-:W-:Y:S02]  /*5260*/  LOP3.LUT R42, R42, 0xffff, RZ, 0xc0, !PT ;  /* 0x0000ffff2a2a7812 */ /* 0x000fe400078ec0ff */
[----:B------:R-:W-:Y:S02]  /*5270*/  LOP3.LUT R27, R46, 0xffff, RZ, 0xc0, !PT ;  /* 0x0000ffff2e1b7812 */ /* 0x000fe400078ec0ff */
[----:B------:R-:W-:Y:S02]  /*5280*/  LOP3.LUT R50, R50, 0xffff, RZ, 0xc0, !PT ;  /* 0x0000ffff32327812 */ /* 0x000fe400078ec0ff */
[----:B------:R-:W-:-:S02]  /*5290*/  F2FP.SATFINITE.E4M3.F32.PACK_AB_MERGE_C R78, R79, R78, RZ ;  /* 0x0000004e4f4e723e */ /* 0x000fc400048070ff */
[----:B------:R-:W-:Y:S02]  /*52a0*/  F2FP.SATFINITE.E4M3.F32.PACK_AB_MERGE_C R82, R83, R82, RZ ;  /* 0x000000525352723e */ /* 0x000fe400048070ff */
[----:B------:R-:W-:Y:S02]  /*52b0*/  PRMT R6, R6, 0x5410, R7 ;  /* 0x0000541006067816 */ /* 0x000fe40000000007 */
[----:B------:R-:W-:Y:S02]  /*52c0*/  LOP3.LUT R26, R26, 0xffff, RZ, 0xc0, !PT ;  /* 0x0000ffff1a1a7812 */ /* 0x000fe400078ec0ff */
[----:B------:R-:W-:Y:S02]  /*52d0*/  LOP3.LUT R25, R30, 0xffff, RZ, 0xc0, !PT ;  /* 0x0000ffff1e197812 */ /* 0x000fe400078ec0ff */
[----:B------:R-:W-:Y:S02]  /*52e0*/  LOP3.LUT R34, R34, 0xffff, RZ, 0xc0, !PT ;  /* 0x0000ffff22227812 */ /* 0x000fe400078ec0ff */
[----:B------:R-:W-:-:S02]  /*52f0*/  F2FP.SATFINITE.E4M3.F32.PACK_AB_MERGE_C R58, R59, R58, RZ ;  /* 0x0000003a3b3a723e */ /* 0x000fc400048070ff */
[----:B------:R-:W-:Y:S02]  /*5300*/  F2FP.SATFINITE.E4M3.F32.PACK_AB_MERGE_C R62, R63, R62, RZ ;  /* 0x0000003e3f3e723e */ /* 0x000fe400048070ff */
[----:B------:R-:W-:Y:S02]  /*5310*/  F2FP.SATFINITE.E4M3.F32.PACK_AB_MERGE_C R66, R67, R66, RZ ;  /* 0x000000424342723e */ /* 0x000fe400048070ff */
[----:B------:R-:W-:Y:S02]  /*5320*/  PRMT R7, R72, 0x3340, R23 ;  /* 0x0000334048077816 */ /* 0x000fe40000000017 */
[----:B------:R-:W-:Y:S02]  /*5330*/  PRMT R13, R50, 0x3340, R1 ;  /* 0x00003340320d7816 */ /* 0x000fe40000000001 */
[----:B------:R-:W-:Y:S02]  /*5340*/  PRMT R12, R42, 0x3340, R27 ;  /* 0x000033402a0c7816 */ /* 0x000fe4000000001b */
[----:B------:R-:W-:-:S02]  /*5350*/  LOP3.LUT R82, R82, 0xffff, RZ, 0xc0, !PT ;  /* 0x0000ffff52527812 */ /* 0x000fc400078ec0ff */
[----:B------:R-:W-:Y:S02]  /*5360*/  LOP3.LUT R74, R74, 0xffff, RZ, 0xc0, !PT ;  /* 0x0000ffff4a4a7812 */ /* 0x000fe400078ec0ff */
[----:B------:R-:W-:Y:S02]  /*5370*/  LOP3.LUT R31, R78, 0xffff, RZ, 0xc0, !PT ;  /* 0x0000ffff4e1f7812 */ /* 0x000fe400078ec0ff */
[----:B------:R-:W-:Y:S02]  /*5380*/  PRMT R11, R34, 0x3340, R1 ;  /* 0x00003340220b7816 */ /* 0x000fe40000000001 */
[----:B------:R-:W-:Y:S01]  /*5390*/  PRMT R10, R26, 0x3340, R25 ;  /* 0x000033401a0a7816 */ /* 0x000fe20000000019 */
[----:B------:R-:W-:Y:S01]  /*53a0*/  IMAD.SHL.U32 R14, R92, 0x4, RZ ;  /* 0x000000045c0e7824 */ /* 0x000fe200078e00ff */
[----:B------:R-:W-:Y:S02]  /*53b0*/  LOP3.LUT R58, R58, 0xffff, RZ, 0xc0, !PT ;  /* 0x0000ffff3a3a7812 */ /* 0x000fe400078ec0ff */
[----:B------:R-:W-:-:S02]  /*53c0*/  LOP3.LUT R29, R62, 0xffff, RZ, 0xc0, !PT ;  /* 0x0000ffff3e1d7812 */ /* 0x000fc400078ec0ff */
[----:B------:R-:W-:Y:S02]  /*53d0*/  LOP3.LUT R66, R66, 0xffff, RZ, 0xc0, !PT ;  /* 0x0000ffff42427812 */ /* 0x000fe400078ec0ff */
[----:B0-----:R-:W-:Y:S02]  /*53e0*/  SHF.R.U32.HI R16, RZ, 0x8, R48 ;  /* 0x00000008ff107819 */ /* 0x001fe40000011630 */
[----:B------:R-:W-:Y:S02]  /*53f0*/  F2FP.SATFINITE.E4M3.F32.PACK_AB_MERGE_C R38, R39, R38, RZ ;  /* 0x000000262726723e */ /* 0x000fe400048070ff */
[----:B------:R-:W-:Y:S02]  /*5400*/  LOP3.LUT R16, R16, 0xffff, RZ, 0xc0, !PT ;  /* 0x0000ffff10107812 */ /* 0x000fe400078ec0ff */
[----:B------:R-:W-:Y:S02]  /*5410*/  F2FP.SATFINITE.E4M3.F32.PACK_AB_MERGE_C R68, R69, R68, RZ ;  /* 0x000000444544723e */ /* 0x000fe400048070ff */
[----:B------:R-:W-:-:S02]  /*5420*/  F2FP.SATFINITE.E4M3.F32.PACK_AB_MERGE_C R36, R37, R36, RZ ;  /* 0x000000242524723e */ /* 0x000fc400048070ff */
[----:B------:R-:W-:Y:S02]  /*5430*/  F2FP.SATFINITE.E4M3.F32.PACK_AB_MERGE_C R84, R85, R84, RZ ;  /* 0x000000545554723e */ /* 0x000fe400048070ff */
[----:B------:R-:W-:Y:S02]  /*5440*/  LOP3.LUT R38, R38, 0xffff, RZ, 0xc0, !PT ;  /* 0x0000ffff26267812 */ /* 0x000fe400078ec0ff */
[----:B------:R-:W-:Y:S02]  /*5450*/  F2FP.SATFINITE.E4M3.F32.PACK_AB_MERGE_C R52, R53, R52, RZ ;  /* 0x000000343534723e */ /* 0x000fe400048070ff */
[----:B------:R-:W-:Y:S02]  /*5460*/  F2FP.SATFINITE.E4M3.F32.PACK_AB_MERGE_C R54, R55, R54, RZ ;  /* 0x000000363736723e */ /* 0x000fe400048070ff */
[----:B------:R-:W-:Y:S02]  /*5470*/  F2FP.SATFINITE.E4M3.F32.PACK_AB_MERGE_C R70, R71, R70, RZ ;  /* 0x000000464746723e */ /* 0x000fe400048070ff */
[----:B------:R-:W-:-:S02]  /*5480*/  F2FP.SATFINITE.E4M3.F32.PACK_AB_MERGE_C R86, R87, R86, RZ ;  /* 0x000000565756723e */ /* 0x000fc400048070ff */
[----:B------:R-:W-:Y:S02]  /*5490*/  LOP3.LUT R84, R84, 0xffff, RZ, 0xc0, !PT ;  /* 0x0000ffff54547812 */ /* 0x000fe400078ec0ff */
[----:B------:R-:W-:Y:S02]  /*54a0*/  LOP3.LUT R52, R52, 0xffff, RZ, 0xc0, !PT ;  /* 0x0000ffff34347812 */ /* 0x000fe400078ec0ff */
[----:B------:R-:W-:Y:S02]  /*54b0*/  LOP3.LUT R86, R86, 0xffff, RZ, 0xc0, !PT ;  /* 0x0000ffff56567812 */ /* 0x000fe400078ec0ff */
[----:B--2---:R-:W-:Y:S01]  /*54c0*/  LOP3.LUT R8, R0, 0x60, R93, 0xf8, !PT ;  /* 0x0000006000087812 */ /* 0x004fe200078ef85d */
[----:B------:R-:W-:-:S05]  /*54d0*/  IMAD.SHL.U32 R0, R92, 0x1000, RZ ;  /* 0x000010005c007824 */ /* 0x000fca00078e00ff */
[----:B------:R-:W-:Y:S02]  /*54e0*/  LOP3.LUT R2, R0, 0x6000, RZ, 0xc0, !PT ;  /* 0x0000600000027812 */ /* 0x000fe400078ec0ff */
[----:B------:R-:W-:Y:S02]  /*54f0*/  PRMT R0, R48, 0x3340, R1 ;  /* 0x0000334030007816 */ /* 0x000fe40000000001 */
[----:B------:R-:W-:Y:S01]  /*5500*/  LOP3.LUT R15, R2, 0x7f0, R9, 0xf8, !PT ;  /* 0x000007f0020f7812 */ /* 0x000fe200078ef809 */
[C---:B------:R-:W-:Y:S01]  /*5510*/  IMAD.SHL.U32 R2, R92.reuse, 0x8, RZ ;  /* 0x000000085c027824 */ /* 0x040fe200078e00ff */
[----:B------:R-:W-:Y:S02]  /*5520*/  PRMT R5, R5, 0x5410, R0 ;  /* 0x0000541005057816 */ /* 0x000fe40000000000 */
[----:B------:R-:W-:Y:S02]  /*5530*/  LOP3.LUT R0, R92, 0x180, RZ, 0xc0, !PT ;  /* 0x000001805c007812 */ /* 0x000fe400078ec0ff */
[----:B------:R-:W-:-:S02]  /*5540*/  LOP3.LUT R3, R2, 0x300, RZ, 0xc0, !PT ;  /* 0x0000030002037812 */ /* 0x000fc400078ec0ff */
[----:B------:R-:W-:-:S03]  /*5550*/  PRMT R2, R80, 0x3340, R1 ;  /* 0x0000334050027816 */ /* 0x000fc60000000001 */
[----:B------:R-:W-:Y:S01]  /*5560*/  IMAD R3, R0, 0x10, R3 ;  /* 0x0000001000037824 */ /* 0x000fe200078e0203 */
[----:B------:R-:W-:Y:S02]  /*5570*/  PRMT R7, R7, 0x5410, R2 ;  /* 0x0000541007077816 */ /* 0x000fe40000000002 */
[----:B------:R-:W-:Y:S01]  /*5580*/  PRMT R2, R12, 0x5410, R13 ;  /* 0x000054100c027816 */ /* 0x000fe2000000000d */
[----:B------:R-:W-:Y:S01]  /*5590*/  IMAD.IADD R9, R8, 0x1, R3 ;  /* 0x0000000108097824 */ /* 0x000fe200078e0203 */
[----:B------:R-:W-:Y:S02]  /*55a0*/  PRMT R8, R82, 0x3340, R1 ;  /* 0x0000334052087816 */ /* 0x000fe40000000001 */
[----:B------:R-:W-:Y:S02]  /*55b0*/  PRMT R13, R74, 0x3340, R31 ;  /* 0x000033404a0d7816 */ /* 0x000fe4000000001f */
[----:B------:R-:W-:Y:S02]  /*55c0*/  PRMT R3, R10, 0x5410, R11 ;  /* 0x000054100a037816 */ /* 0x000fe4000000000b */
[----:B------:R-:W-:-:S02]  /*55d0*/  PRMT R11, R66, 0x3340, R1 ;  /* 0x00003340420b7816 */ /* 0x000fc40000000001 */
[----:B------:R-:W-:Y:S02]  /*55e0*/  PRMT R12, R58, 0x3340, R29 ;  /* 0x000033403a0c7816 */ /* 0x000fe4000000001d */
[----:B------:R-:W-:Y:S02]  /*55f0*/  SHF.R.U32.HI R0, RZ, 0x2, R0 ;  /* 0x00000002ff007819 */ /* 0x000fe40000011600 */
[----:B------:R-:W-:Y:S02]  /*5600*/  PRMT R13, R13, 0x5410, R8 ;  /* 0x000054100d0d7816 */ /* 0x000fe40000000008 */
[----:B------:R-:W-:Y:S02]  /*5610*/  LOP3.LUT R14, R9, 0x70, R14, 0x78, !PT ;  /* 0x00000070090e7812 */ /* 0x000fe400078e780e */
[----:B------:R-:W-:Y:S02]  /*5620*/  SHF.R.U32.HI R8, RZ, 0x8, R24 ;  /* 0x00000008ff087819 */ /* 0x000fe40000011618 */
[----:B------:R-:W-:-:S02]  /*5630*/  SHF.R.U32.HI R9, RZ, 0x8, R17 ;  /* 0x00000008ff097819 */ /* 0x000fc40000011611 */
[----:B------:R-:W-:Y:S02]  /*5640*/  SHF.R.U32.HI R10, RZ, 0x8, R32 ;  /* 0x00000008ff0a7819 */ /* 0x000fe40000011620 */
[----:B------:R-:W-:Y:S02]  /*5650*/  PRMT R12, R12, 0x5410, R11 ;  /* 0x000054100c0c7816 */ /* 0x000fe4000000000b */
[----:B------:R-:W-:Y:S02]  /*5660*/  LOP3.LUT R0, R15, R0, RZ, 0x3c, !PT ;  /* 0x000000000f007212 */ /* 0x000fe400078e3cff */
[----:B------:R-:W-:Y:S02]  /*5670*/  SHF.R.U32.HI R11, RZ, 0x8, R40 ;  /* 0x00000008ff0b7819 */ /* 0x000fe40000011628 */
[----:B------:R-:W-:Y:S02]  /*5680*/  SHF.R.U32.HI R15, RZ, 0x8, R19 ;  /* 0x00000008ff0f7819 */ /* 0x000fe40000011613 */
[----:B------:R-:W-:-:S02]  /*5690*/  LOP3.LUT R9, R9, 0xffff, RZ, 0xc0, !PT ;  /* 0x0000ffff09097812 */ /* 0x000fc400078ec0ff */
[----:B------:R-:W-:Y:S02]  /*56a0*/  LOP3.LUT R8, R8, 0xffff, RZ, 0xc0, !PT ;  /* 0x0000ffff08087812 */ /* 0x000fe400078ec0ff */
[----:B------:R-:W-:Y:S02]  /*56b0*/  LOP3.LUT R10, R10, 0xffff, RZ, 0xc0, !PT ;  /* 0x0000ffff0a0a7812 */ /* 0x000fe400078ec0ff */
[----:B------:R-:W-:Y:S02]  /*56c0*/  LOP3.LUT R15, R15, 0xffff, RZ, 0xc0, !PT ;  /* 0x0000ffff0f0f7812 */ /* 0x000fe400078ec0ff */
[----:B------:R-:W-:Y:S02]  /*56d0*/  LOP3.LUT R20, R11, 0xffff, RZ, 0xc0, !PT ;  /* 0x0000ffff0b147812 */ /* 0x000fe400078ec0ff */
[----:B------:R-:W-:Y:S02]  /*56e0*/  PRMT R17, R8, 0x3340, R9 ;  /* 0x0000334008117816 */ /* 0x000fe40000000009 */
[----:B------:R-:W-:-:S02]  /*56f0*/  PRMT R18, R10, 0x3340, R1 ;  /* 0x000033400a127816 */ /* 0x000fc40000000001 */
[----:B------:R-:W-:Y:S02]  /*5700*/  SHF.R.U32.HI R8, RZ, 0x8, R56 ;  /* 0x00000008ff087819 */ /* 0x000fe40000011638 */
[----:B------:R-:W-:Y:S02]  /*5710*/  SHF.R.U32.HI R9, RZ, 0x8, R21 ;  /* 0x00000008ff097819 */ /* 0x000fe40000011615 */
[----:B------:R-:W-:Y:S02]  /*5720*/  SHF.R.U32.HI R10, RZ, 0x8, R64 ;  /* 0x00000008ff0a7819 */ /* 0x000fe40000011640 */
[----:B------:R-:W-:Y:S02]  /*5730*/  PRMT R20, R20, 0x3340, R15 ;  /* 0x0000334014147816 */ /* 0x000fe4000000000f */
[----:B------:R-:W-:Y:S02]  /*5740*/  PRMT R19, R16, 0x3340, R1 ;  /* 0x0000334010137816 */ /* 0x000fe40000000001 */
[----:B------:R-:W-:-:S02]  /*5750*/  SHF.R.U32.HI R11, RZ, 0x8, R72 ;  /* 0x00000008ff0b7819 */ /* 0x000fc40000011648 */
[----:B------:R-:W-:Y:S02]  /*5760*/  SHF.R.U32.HI R15, RZ, 0x8, R23 ;  /* 0x00000008ff0f7819 */ /* 0x000fe40000011617 */
[----:B------:R-:W-:Y:S02]  /*5770*/  SHF.R.U32.HI R16, RZ, 0x8, R80 ;  /* 0x00000008ff107819 */ /* 0x000fe40000011650 */
[----:B------:R-:W-:Y:S02]  /*5780*/  LOP3.LUT R9, R9, 0xffff, RZ, 0xc0, !PT ;  /* 0x0000ffff09097812 */ /* 0x000fe400078ec0ff */
[----:B------:R-:W-:Y:S02]  /*5790*/  LOP3.LUT R8, R8, 0xffff, RZ, 0xc0, !PT ;  /* 0x0000ffff08087812 */ /* 0x000fe400078ec0ff */
[----:B------:R-:W-:Y:S02]  /*57a0*/  LOP3.LUT R10, R10, 0xffff, RZ, 0xc0, !PT ;  /* 0x0000ffff0a0a7812 */ /* 0x000fe400078ec0ff */
[----:B------:R-:W-:-:S02]  /*57b0*/  LOP3.LUT R15, R15, 0xffff, RZ, 0xc0, !PT ;  /* 0x0000ffff0f0f7812 */ /* 0x000fc400078ec0ff */
[----:B------:R-:W-:Y:S02]  /*57c0*/  LOP3.LUT R24, R11, 0xffff, RZ, 0xc0, !PT ;  /* 0x0000ffff0b187812 */ /* 0x000fe400078ec0ff */
[----:B------:R-:W-:Y:S02]  /*57d0*/  LOP3.LUT R16, R16, 0xffff, RZ, 0xc0, !PT ;  /* 0x0000ffff10107812 */ /* 0x000fe400078ec0ff */
[----:B------:R-:W-:Y:S02]  /*57e0*/  PRMT R21, R8, 0x3340, R9 ;  /* 0x0000334008157816 */ /* 0x000fe40000000009 */
[----:B------:R-:W-:Y:S02]  /*57f0*/  PRMT R22, R10, 0x3340, R1 ;  /* 0x000033400a167816 */ /* 0x000fe40000000001 */
[----:B------:R-:W-:Y:S02]  /*5800*/  SHF.R.U32.HI R8, RZ, 0x8, R26 ;  /* 0x00000008ff087819 */ /* 0x000fe4000001161a */
[----:B------:R-:W-:-:S02]  /*5810*/  SHF.R.U32.HI R9, RZ, 0x8, R25 ;  /* 0x00000008ff097819 */ /* 0x000fc40000011619 */
[----:B------:R-:W-:Y:S02]  /*5820*/  SHF.R.U32.HI R10, RZ, 0x8, R34 ;  /* 0x00000008ff0a7819 */ /* 0x000fe40000011622 */
[----:B------:R-:W-:Y:S02]  /*5830*/  PRMT R24, R24, 0x3340, R15 ;  /* 0x0000334018187816 */ /* 0x000fe4000000000f */
[----:B------:R-:W-:Y:S02]  /*5840*/  PRMT R23, R16, 0x3340, R1 ;  /* 0x0000334010177816 */ /* 0x000fe40000000001 */
[----:B------:R-:W-:Y:S02]  /*5850*/  SHF.R.U32.HI R11, RZ, 0x8, R42 ;  /* 0x00000008ff0b7819 */ /* 0x000fe4000001162a */
[----:B------:R-:W-:Y:S02]  /*5860*/  SHF.R.U32.HI R15, RZ, 0x8, R27 ;  /* 0x00000008ff0f7819 */ /* 0x000fe4000001161b */
[----:B------:R-:W-:-:S02]  /*5870*/  SHF.R.U32.HI R16, RZ, 0x8, R50 ;  /* 0x00000008ff107819 */ /* 0x000fc40000011632 */
[----:B------:R-:W-:Y:S02]  /*5880*/  LOP3.LUT R9, R9, 0xffff, RZ, 0xc0, !PT ;  /* 0x0000ffff09097812 */ /* 0x000fe400078ec0ff */
[----:B------:R-:W-:Y:S02]  /*5890*/  LOP3.LUT R8, R8, 0xffff, RZ, 0xc0, !PT ;  /* 0x0000ffff08087812 */ /* 0x000fe400078ec0ff */
[----:B------:R-:W-:Y:S02]  /*58a0*/  LOP3.LUT R10, R10, 0xffff, RZ, 0xc0, !PT ;  /* 0x0000ffff0a0a7812 */ /* 0x000fe400078ec0ff */
[----:B------:R-:W-:Y:S02]  /*58b0*/  LOP3.LUT R15, R15, 0xffff, RZ, 0xc0, !PT ;  /* 0x0000ffff0f0f7812 */ /* 0x000fe400078ec0ff */
[----:B------:R-:W-:Y:S02]  /*58c0*/  LOP3.LUT R28, R11, 0xffff, RZ, 0xc0, !PT ;  /* 0x0000ffff0b1c7812 */ /* 0x000fe400078ec0ff */
[----:B------:R-:W-:-:S02]  /*58d0*/  LOP3.LUT R16, R16, 0xffff, RZ, 0xc0, !PT ;  /* 0x0000ffff10107812 */ /* 0x000fc400078ec0ff */
[----:B------:R-:W-:Y:S02]  /*58e0*/  PRMT R25, R8, 0x3340, R9 ;  /* 0x0000334008197816 */ /* 0x000fe40000000009 */
[----:B------:R-:W-:Y:S02]  /*58f0*/  PRMT R26, R10, 0x3340, R1 ;  /* 0x000033400a1a7816 */ /* 0x000fe40000000001 */
[----:B------:R-:W-:Y:S02]  /*5900*/  SHF.R.U32.HI R8, RZ, 0x8, R58 ;  /* 0x00000008ff087819 */ /* 0x000fe4000001163a */
[----:B------:R-:W-:Y:S02]  /*5910*/  SHF.R.U32.HI R9, RZ, 0x8, R29 ;  /* 0x00000008ff097819 */ /* 0x000fe4000001161d */
[----:B------:R-:W-:Y:S02]  /*5920*/  SHF.R.U32.HI R10, RZ, 0x8, R66 ;  /* 0x00000008ff0a7819 */ /* 0x000fe40000011642 */
[----:B------:R-:W-:-:S02]  /*5930*/  PRMT R28, R28, 0x3340, R15 ;  /* 0x000033401c1c7816 */ /* 0x000fc4000000000f */
[----:B------:R-:W-:Y:S02]  /*5940*/  PRMT R27, R16, 0x3340, R1 ;  /* 0x00003340101b7816 */ /* 0x000fe40000000001 */
[----:B------:R-:W-:Y:S02]  /*5950*/  SHF.R.U32.HI R11, RZ, 0x8, R74 ;  /* 0x00000008ff0b7819 */ /* 0x000fe4000001164a */
[----:B------:R-:W-:Y:S02]  /*5960*/  SHF.R.U32.HI R15, RZ, 0x8, R31 ;  /* 0x00000008ff0f7819 */ /* 0x000fe4000001161f */
[----:B------:R-:W-:Y:S02]  /*5970*/  SHF.R.U32.HI R16, RZ, 0x8, R82 ;  /* 0x00000008ff107819 */ /* 0x000fe40000011652 */
[----:B------:R-:W-:Y:S02]  /*5980*/  LOP3.LUT R9, R9, 0xffff, RZ, 0xc0, !PT ;  /* 0x0000ffff09097812 */ /* 0x000fe400078ec0ff */
[----:B------:R-:W-:-:S02]  /*5990*/  LOP3.LUT R8, R8, 0xffff, RZ, 0xc0, !PT ;  /* 0x0000ffff08087812 */ /* 0x000fc400078ec0ff */
[----:B------:R-:W-:Y:S02]  /*59a0*/  LOP3.LUT R10, R10, 0xffff, RZ, 0xc0, !PT ;  /* 0x0000ffff0a0a7812 */ /* 0x000fe400078ec0ff */
[----:B------:R-:W-:Y:S02]  /*59b0*/  LOP3.LUT R15, R15, 0xffff, RZ, 0xc0, !PT ;  /* 0x0000ffff0f0f7812 */ /* 0x000fe400078ec0ff */
[----:B------:R-:W-:Y:S02]  /*59c0*/  LOP3.LUT R30, R11, 0xffff, RZ, 0xc0, !PT ;  /* 0x0000ffff0b1e7812 */ /* 0x000fe400078ec0ff */
[----:B------:R-:W-:Y:S02]  /*59d0*/  LOP3.LUT R32, R16, 0xffff, RZ, 0xc0, !PT ;  /* 0x0000ffff10207812 */ /* 0x000fe400078ec0ff */
[----:B------:R-:W-:Y:S02]  /*59e0*/  PRMT R11, R8, 0x3340, R9 ;  /* 0x00003340080b7816 */ /* 0x000fe40000000009 */
[----:B------:R-:W-:-:S02]  /*59f0*/  PRMT R16, R10, 0x3340, R1 ;  /* 0x000033400a107816 */ /* 0x000fc40000000001 */
[----:B------:R-:W-:Y:S02]  /*5a00*/  PRMT R15, R30, 0x3340, R15 ;  /* 0x000033401e0f7816 */ /* 0x000fe4000000000f */
[----:B------:R-:W-:Y:S02]  /*5a10*/  PRMT R32, R32, 0x3340, R1 ;  /* 0x0000334020207816 */ /* 0x000fe40000000001 */
[----:B------:R-:W-:Y:S02]  /*5a20*/  PRMT R16, R11, 0x5410, R16 ;  /* 0x000054100b107816 */ /* 0x000fe40000000010 */
[----:B------:R-:W-:Y:S02]  /*5a30*/  PRMT R19, R20, 0x5410, R19 ;  /* 0x0000541014137816 */ /* 0x000fe40000000013 */
[----:B------:R-:W-:Y:S02]  /*5a40*/  PRMT R10, R21, 0x5410, R22 ;  /* 0x00005410150a7816 */ /* 0x000fe40000000016 */
[----:B------:R-:W-:-:S02]  /*5a50*/  PRMT R28, R28, 0x5410, R27 ;  /* 0x000054101c1c7816 */ /* 0x000fc4000000001b */
[----:B------:R-:W-:Y:S02]  /*5a60*/  LOP3.LUT R11, R68, 0xffff, RZ, 0xc0, !PT ;  /* 0x0000ffff440b7812 */ /* 0x000fe400078ec0ff */
[----:B------:R-:W-:Y:S02]  /*5a70*/  PRMT R8, R17, 0x5410, R18 ;  /* 0x0000541011087816 */ /* 0x000fe40000000012 */
[----:B------:R-:W-:Y:S02]  /*5a80*/  PRMT R23, R24, 0x5410, R23 ;  /* 0x0000541018177816 */ /* 0x000fe40000000017 */
[----:B------:R-:W-:Y:S02]  /*5a90*/  PRMT R25, R25, 0x5410, R26 ;  /* 0x0000541019197816 */ /* 0x000fe4000000001a */
[----:B------:R-:W-:Y:S02]  /*5aa0*/  LOP3.LUT R9, R36, 0xffff, RZ, 0xc0, !PT ;  /* 0x0000ffff24097812 */ /* 0x000fe400078ec0ff */
[----:B------:R-:W-:-:S02]  /*5ab0*/  PRMT R27, R15, 0x5410, R32 ;  /* 0x000054100f1b7816 */ /* 0x000fc40000000020 */
[----:B------:R-:W-:Y:S02]  /*5ac0*/  PRMT R20, R3, 0x4210, R38 ;  /* 0x0000421003147816 */ /* 0x000fe40000000026 */
[----:B------:R-:W-:Y:S02]  /*5ad0*/  LOP3.LUT R15, R54, 0xffff, RZ, 0xc0, !PT ;  /* 0x0000ffff360f7812 */ /* 0x000fe400078ec0ff */
[----:B------:R-:W-:Y:S01]  /*5ae0*/  LOP3.LUT R3, R70, 0xffff, RZ, 0xc0, !PT ;  /* 0x0000ffff46037812 */ /* 0x000fe200078ec0ff */
[----:B------:R-:W0:Y:S01]  /*5af0*/  S2R R93, SR_TID.X ;  /* 0x00000000005d7919 */ /* 0x000e220000002100 */
[--C-:B------:R-:W-:Y:S02]  /*5b00*/  PRMT R6, R6, 0x4210, R11.reuse ;  /* 0x0000421006067816 */ /* 0x100fe4000000000b */
[----:B------:R-:W-:Y:S02]  /*5b10*/  PRMT R10, R10, 0x5210, R11 ;  /* 0x000052100a0a7816 */ /* 0x000fe4000000000b */
[----:B------:R-:W-:-:S02]  /*5b20*/  PRMT R4, R4, 0x4210, R9 ;  /* 0x0000421004047816 */ /* 0x000fc40000000009 */
[----:B------:R-:W-:Y:S02]  /*5b30*/  PRMT R8, R8, 0x5210, R9 ;  /* 0x0000521008087816 */ /* 0x000fe40000000009 */
[----:B------:R-:W-:Y:S02]  /*5b40*/  PRMT R11, R23, 0x5210, R84 ;  /* 0x00005210170b7816 */ /* 0x000fe40000000054 */
[----:B------:R-:W-:Y:S02]  /*5b50*/  PRMT R24, R25, 0x5210, R38 ;  /* 0x0000521019187816 */ /* 0x000fe40000000026 */
[--C-:B------:R-:W-:Y:S02]  /*5b60*/  PRMT R5, R5, 0x4210, R52.reuse ;  /* 0x0000421005057816 */ /* 0x100fe40000000034 */
[----:B------:R-:W-:Y:S01]  /*5b70*/  PRMT R9, R19, 0x5210, R52 ;  /* 0x0000521013097816 */ /* 0x000fe20000000034 */
[----:B------:R-:W-:Y:S01]  /*5b80*/  BAR.SYNC.DEFER_BLOCKING 0x0 ;  /* 0x0000000000007b1d */ /* 0x000fe20000010000 */
[----:B------:R-:W-:-:S02]  /*5b90*/  PRMT R7, R7, 0x4210, R84 ;  /* 0x0000421007077816 */ /* 0x000fc40000000054 */
[--C-:B------:R-:W-:Y:S02]  /*5ba0*/  PRMT R21, R2, 0x4210, R15.reuse ;  /* 0x0000421002157816 */ /* 0x100fe4000000000f */
[----:B------:R-:W-:Y:S02]  /*5bb0*/  PRMT R25, R28, 0x5210, R15 ;  /* 0x000052101c197816 */ /* 0x000fe4000000000f */
[--C-:B------:R-:W-:Y:S02]  /*5bc0*/  PRMT R22, R12, 0x4210, R3.reuse ;  /* 0x000042100c167816 */ /* 0x100fe40000000003 */
[--C-:B------:R-:W-:Y:S02]  /*5bd0*/  PRMT R23, R13, 0x4210, R86.reuse ;  /* 0x000042100d177816 */ /* 0x100fe40000000056 */
[----:B------:R-:W-:Y:S02]  /*5be0*/  PRMT R26, R16, 0x5210, R3 ;  /* 0x00005210101a7816 */ /* 0x000fe40000000003 */
[----:B------:R-:W-:Y:S01]  /*5bf0*/  PRMT R27, R27, 0x5210, R86 ;  /* 0x000052101b1b7816 */ /* 0x000fe20000000056 */
[----:B------:R-:W1:Y:S01]  /*5c00*/  LDC R3, c[0x0][0x248] ;  /* 0x00009200ff037b82 */ /* 0x000e620000000800 */
[----:B------:R-:W-:Y:S04]  /*5c10*/  STS.128 [R14+UR4], R4 ;  /* 0x000000040e007988 */ /* 0x000fe80008000c04 */
[----:B------:R-:W-:Y:S04]  /*5c20*/  STS.128 [R14+UR4+0x80], R20 ;  /* 0x000080140e007988 */ /* 0x000fe80008000c04 */
[----:B------:R2:W-:Y:S04]  /*5c30*/  STS.128 [R14+UR4+0x400], R8 ;  /* 0x000400080e007988 */ /* 0x0005e80008000c04 */
[----:B------:R4:W-:Y:S01]  /*5c40*/  STS.128 [R14+UR4+0x480], R24 ;  /* 0x000480180e007988 */ /* 0x0009e20008000c04 */
[----:B------:R-:W-:Y:S01]  /*5c50*/  BAR.SYNC.DEFER_BLOCKING 0x0 ;  /* 0x0000000000007b1d */ /* 0x000fe20000010000 */
[----:B0-----:R-:W-:-:S02]  /*5c60*/  SHF.R.U32.HI R94, RZ, 0x6, R93 ;  /* 0x00000006ff5e7819 */ /* 0x001fc4000001165d */
[----:B------:R-:W-:-:S05]  /*5c70*/  LEA.HI R93, R93, 0x8, RZ, 0x1a ;  /* 0x000000085d5d7811 */ /* 0x000fca00078fd0ff */
[----:B--2---:R-:W-:Y:S02]  /*5c80*/  VIADD R8, R93, UR5 ;  /* 0x000000055d087c36 */ /* 0x004fe40008000000 */
[----:B------:R-:W0:Y:S01]  /*5c90*/  S2R R93, SR_TID.X ;  /* 0x00000000005d7919 */ /* 0x000e220000002100 */
[----:B------:R-:W2:Y:S01]  /*5ca0*/  LDS.128 R4, [R0+UR4] ;  /* 0x0000000400047984 */ /* 0x000ea20008000c00 */
[----:B------:R-:W-:Y:S01]  /*5cb0*/  SGXT.U32 R94, R94, 0x3 ;  /* 0x000000035e5e781a */ /* 0x000fe20000000000 */
[C---:B---3--:R-:W-:Y:S01]  /*5cc0*/  IMAD R15, R88.reuse, UR6, RZ ;  /* 0x00000006580f7c24 */ /* 0x048fe2000f8e02ff */
[----:B------:R-:W-:Y:S01]  /*5cd0*/  ISETP.GE.AND P0, PT, R88, UR8, PT ;  /* 0x0000000858007c0c */ /* 0x000fe2000bf06270 */
[----:B------:R-:W-:Y:S01]  /*5ce0*/  IMAD.U32 R28, RZ, RZ, UR5 ;  /* 0x00000005ff1c7e24 */ /* 0x000fe2000f8e00ff */
[----:B------:R-:W-:Y:S01]  /*5cf0*/  LOP3.LUT R16, R94, UR5, RZ, 0xfc, !PT ;  /* 0x000000055e107c12 */ /* 0x000fe2000f8efcff */
[----:B------:R-:W-:Y:S02]  /*5d00*/  ULDC.64 UR6, c[0x0][0x220] ;  /* 0x0000880000067ab9 */ /* 0x000fe40000000a00 */
[----:B----4-:R-:W-:Y:S01]  /*5d10*/  IADD3 R14, P1, R15, UR6, RZ ;  /* 0x000000060f0e7c10 */ /* 0x010fe2000ff3e0ff */
[----:B------:R-:W-:Y:S01]  /*5d20*/  ULDC UR6, c[0x0][0x22c] ;  /* 0x00008b0000067ab9 */ /* 0x000fe20000000800 */
[CC--:B-1----:R-:W-:Y:S01]  /*5d30*/  IMAD R30, R16.reuse, R3.reuse, RZ ;  /* 0x00000003101e7224 */ /* 0x0c2fe200078e02ff */
[----:B------:R-:W-:Y:S01]  /*5d40*/  ISETP.LT.AND P4, PT, R16, UR9, !P0 ;  /* 0x0000000910007c0c */ /* 0x000fe2000c781270 */
[----:B------:R-:W-:Y:S01]  /*5d50*/  IMAD R11, R8, R3, RZ ;  /* 0x00000003080b7224 */ /* 0x000fe200078e02ff */
[----:B------:R-:W-:-:S02]  /*5d60*/  LOP3.LUT R9, R28, 0x20, R94, 0xfe, !PT ;  /* 0x000000201c097812 */ /* 0x000fc400078efe5e */
[----:B------:R-:W-:Y:S01]  /*5d70*/  ISETP.LT.AND P3, PT, R8, UR6, !P0 ;  /* 0x0000000608007c0c */ /* 0x000fe2000c761270 */
[----:B------:R-:W-:Y:S01]  /*5d80*/  ULDC UR6, c[0x0][0x22c] ;  /* 0x00008b0000067ab9 */ /* 0x000fe20000000800 */
[----:B------:R-:W-:Y:S01]  /*5d90*/  LEA.HI.X.SX32 R15, R15, UR7, 0x1, P1 ;  /* 0x000000070f0f7c11 */ /* 0x000fe200088f0eff */
[----:B------:R-:W-:Y:S01]  /*5da0*/  ULDC UR7, c[0x0][0x22c] ;  /* 0x00008b0000077ab9 */ /* 0x000fe20000000800 */
[----:B------:R-:W-:Y:S02]  /*5db0*/  IADD3 R8, P2, R30, R14, RZ ;  /* 0x0000000e1e087210 */ /* 0x000fe40007f5e0ff */
[C-C-:B------:R-:W-:Y:S02]  /*5dc0*/  LOP3.LUT R2, R28.reuse, 0x1f0, R94.reuse, 0xfe, !PT ;  /* 0x000001f01c027812 */ /* 0x140fe400078efe5e */
[C-C-:B------:R-:W-:Y:S02]  /*5dd0*/  LOP3.LUT R12, R28.reuse, 0x1e0, R94.reuse, 0xfe, !PT ;  /* 0x000001e01c0c7812 */ /* 0x140fe400078efe5e */
[----:B------:R-:W-:-:S02]  /*5de0*/  LOP3.LUT R13, R28, 0x1d0, R94, 0xfe, !PT ;  /* 0x000001d01c0d7812 */ /* 0x000fc400078efe5e */
[C-C-:B------:R-:W-:Y:S02]  /*5df0*/  LOP3.LUT R36, R28.reuse, 0x1c0, R94.reuse, 0xfe, !PT ;  /* 0x000001c01c247812 */ /* 0x140fe400078efe5e */
[C-C-:B------:R-:W-:Y:S02]  /*5e00*/  LOP3.LUT R35, R28.reuse, 0x1b0, R94.reuse, 0xfe, !PT ;  /* 0x000001b01c237812 */ /* 0x140fe400078efe5e */
[C-C-:B------:R-:W-:Y:S02]  /*5e10*/  LOP3.LUT R37, R28.reuse, 0x1a0, R94.reuse, 0xfe, !PT ;  /* 0x000001a01c257812 */ /* 0x140fe400078efe5e */
        /* <DEDUP_REMOVED lines=23> */
[----:B------:R-:W-:Y:S02]  /*5f90*/  LOP3.LUT R28, R28, 0x10, R94, 0xfe, !PT ;  /* 0x000000101c1c7812 */ /* 0x000fe400078efe5e */
[----:B------:R-:W-:Y:S01]  /*5fa0*/  ISETP.LT.AND P1, PT, R9, UR6, !P0 ;  /* 0x0000000609007c0c */ /* 0x000fe2000c721270 */
[----:B------:R-:W-:Y:S01]  /*5fb0*/  ULDC UR6, c[0x0][0x22c] ;  /* 0x00008b0000067ab9 */ /* 0x000fe20000000800 */
[----:B------:R-:W-:Y:S02]  /*5fc0*/  IADD3 R10, P5, R11, R14, RZ ;  /* 0x0000000e0b0a7210 */ /* 0x000fe40007fbe0ff */
[----:B0-----:R-:W-:-:S02]  /*5fd0*/  LEA.HI R93, R93, 0x18, RZ, 0x1a ;  /* 0x000000185d5d7811 */ /* 0x001fc400078fd0ff */
[-C--:B------:R-:W-:Y:S02]  /*5fe0*/  LEA.HI.X.SX32 R9, R30, R15.reuse, 0x1, P2 ;  /* 0x0000000f1e097211 */ /* 0x080fe400010f0eff */
[----:B--2---:R-:W-:Y:S01]  /*5ff0*/  PRMT R39, R4, 0x7770, RZ ;  /* 0x0000777004277816 */ /* 0x004fe200000000ff */
[----:B------:R-:W-:Y:S01]  /*6000*/  VIADD R16, R93, UR5 ;  /* 0x000000055d107c36 */ /* 0x000fe20008000000 */
[----:B------:R-:W-:Y:S01]  /*6010*/  ISETP.LT.AND P2, PT, R27, UR6, !P0 ;  /* 0x000000061b007c0c */ /* 0x000fe2000c741270 */
[----:B------:R-:W-:Y:S01]  /*6020*/  ULDC UR6, c[0x0][0x22c] ;  /* 0x00008b0000067ab9 */ /* 0x000fe20000000800 */
[----:B------:R-:W-:Y:S01]  /*6030*/  LEA.HI.X.SX32 R11, R11, R15, 0x1, P5 ;  /* 0x0000000f0b0b7211 */ /* 0x000fe200028f0eff */
[-C--:B------:R-:W-:Y:S01]  /*6040*/  IMAD R27, R28, R3.reuse, RZ ;  /* 0x000000031c1b7224 */ /* 0x080fe200078e02ff */
[----:B------:R-:W-:Y:S01]  /*6050*/  PRMT R33, R4, 0x7771, RZ ;  /* 0x0000777104217816 */ /* 0x000fe200000000ff */
[----:B------:R0:W-:Y:S01]  /*6060*/  @P4 STG.E.U8 desc[UR12][R8.64], R39 ;  /* 0x0000002708004986 */ /* 0x0001e2000c10110c */
[----:B------:R-:W-:Y:S01]  /*6070*/  ISETP.LT.AND P4, PT, R28, UR6, !P0 ;  /* 0x000000061c007c0c */ /* 0x000fe2000c781270 */
[----:B------:R-:W-:Y:S01]  /*6080*/  ULDC UR6, c[0x0][0x22c] ;  /* 0x00008b0000067ab9 */ /* 0x000fe20000000800 */
[----:B------:R-:W-:Y:S01]  /*6090*/  IMAD R31, R16, R3, RZ ;  /* 0x00000003101f7224 */ /* 0x000fe200078e02ff */
[----:B------:R1:W-:Y:S01]  /*60a0*/  @P3 STG.E.U8 desc[UR12][R10.64], R33 ;  /* 0x000000210a003986 */ /* 0x0003e2000c10110c */
[----:B------:R-:W-:-:S02]  /*60b0*/  IADD3 R28, P3, R27, R14, RZ ;  /* 0x0000000e1b1c7210 */ /* 0x000fc40007f7e0ff */
[----:B------:R-:W-:Y:S01]  /*60c0*/  ISETP.LT.AND P6, PT, R16, UR6, !P0 ;  /* 0x0000000610007c0c */ /* 0x000fe2000c7c1270 */
[----:B------:R-:W-:Y:S01]  /*60d0*/  IMAD R32, R3, 0x20, R30 ;  /* 0x0000002003207824 */ /* 0x000fe200078e021e */
[----:B------:R-:W-:Y:S01]  /*60e0*/  LEA.HI R16, R92, UR5, RZ, 0x1a ;  /* 0x000000055c107c11 */ /* 0x000fe2000f8fd0ff */
[----:B------:R-:W-:Y:S01]  /*60f0*/  ULDC UR5, c[0x0][0x22c] ;  /* 0x00008b0000057ab9 */ /* 0x000fe20000000800 */
[----:B------:R-:W-:Y:S01]  /*6100*/  ISETP.LT.AND P5, PT, R29, UR7, !P0 ;  /* 0x000000071d007c0c */ /* 0x000fe2000c7a1270 */
[----:B------:R-:W-:Y:S01]  /*6110*/  ULDC UR6, c[0x0][0x22c] ;  /* 0x00008b0000067ab9 */ /* 0x000fe20000000800 */
[----:B------:R-:W-:Y:S01]  /*6120*/  LEA.HI.X.SX32 R29, R27, R15, 0x1, P3 ;  /* 0x0000000f1b1d7211 */ /* 0x000fe200018f0eff */
[----:B------:R-:W-:Y:S01]  /*6130*/  VIADD R30, R16, 0x28 ;  /* 0x00000028101e7836 */ /* 0x000fe20000000000 */
[----:B------:R-:W-:Y:S02]  /*6140*/  PRMT R27, R4, 0x7772, RZ ;  /* 0x00007772041b7816 */ /* 0x000fe400000000ff */
[----:B0-----:R-:W-:-:S02]  /*6150*/  IADD3 R8, P3, R31, R14, RZ ;  /* 0x0000000e1f087210 */ /* 0x001fc40007f7e0ff */
[----:B-1----:R-:W-:Y:S01]  /*6160*/  PRMT R33, R4, 0x7773, RZ ;  /* 0x0000777304217816 */ /* 0x002fe200000000ff */
[----:B------:R0:W-:Y:S01]  /*6170*/  @P4 STG.E.U8 desc[UR12][R28.64], R27 ;  /* 0x0000001b1c004986 */ /* 0x0001e2000c10110c */
[----:B------:R-:W-:Y:S02]  /*6180*/  LEA.HI.X.SX32 R9, R31, R15, 0x1, P3 ;  /* 0x0000000f1f097211 */ /* 0x000fe400018f0eff */
[C---:B------:R-:W-:Y:S01]  /*6190*/  ISETP.LT.AND P4, PT, R30.reuse, UR5, !P0 ;  /* 0x000000051e007c0c */ /* 0x040fe2000c781270 */
[----:B------:R-:W-:Y:S01]  /*61a0*/  IMAD R30, R30, R3, RZ ;  /* 0x000000031e1e7224 */ /* 0x000fe200078e02ff */
[----:B------:R-:W-:Y:S01]  /*61b0*/  IADD3 R10, P3, R32, R14, RZ ;  /* 0x0000000e200a7210 */ /* 0x000fe20007f7e0ff */
[----:B------:R1:W-:Y:S01]  /*61c0*/  @P6 STG.E.U8 desc[UR12][R8.64], R33 ;  /* 0x0000002108006986 */ /* 0x0003e2000c10110c */
[----:B------:R-:W-:Y:S01]  /*61d0*/  VIADD R4, R16, 0x38 ;  /* 0x0000003810047836 */ /* 0x000fe20000000000 */
[----:B------:R-:W-:Y:S01]  /*61e0*/  ULDC UR5, c[0x0][0x22c] ;  /* 0x00008b0000057ab9 */ /* 0x000fe20000000800 */
[----:B------:R-:W-:Y:S01]  /*61f0*/  LEA.HI.X.SX32 R11, R32, R15, 0x1, P3 ;  /* 0x0000000f200b7211 */ /* 0x000fe200018f0eff */
[----:B------:R-:W-:Y:S01]  /*6200*/  IMAD R32, R3, 0x10, R32 ;  /* 0x0000001003207824 */ /* 0x000fe200078e0220 */
[----:B0-----:R-:W-:-:S02]  /*6210*/  PRMT R27, R5, 0x7770, RZ ;  /* 0x00007770051b7816 */ /* 0x001fc400000000ff */
[CC--:B------:R-:W-:Y:S02]  /*6220*/  IADD3 R28, P6, R30.reuse, R14.reuse, RZ ;  /* 0x0000000e1e1c7210 */ /* 0x0c0fe40007fde0ff */
[----:B------:R-:W-:Y:S01]  /*6230*/  PRMT R39, R5, 0x7771, RZ ;  /* 0x0000777105277816 */ /* 0x000fe200000000ff */
[----:B------:R0:W-:Y:S01]  /*6240*/  @P1 STG.E.U8 desc[UR12][R10.64], R27 ;  /* 0x0000001b0a001986 */ /* 0x0001e2000c10110c */
[----:B------:R-:W-:Y:S01]  /*6250*/  LEA.HI.X.SX32 R29, R30, R15, 0x1, P6 ;  /* 0x0000000f1e1d7211 */ /* 0x000fe200030f0eff */
[----:B-1----:R-:W-:Y:S01]  /*6260*/  IMAD R9, R4, R3, RZ ;  /* 0x0000000304097224 */ /* 0x002fe200078e02ff */
[-C--:B------:R-:W-:Y:S02]  /*6270*/  IADD3 R30, P1, R32, R14.reuse, RZ ;  /* 0x0000000e201e7210 */ /* 0x080fe40007f3e0ff */
[----:B------:R-:W-:Y:S01]  /*6280*/  ISETP.LT.AND P6, PT, R4, UR5, !P0 ;  /* 0x0000000504007c0c */ /* 0x000fe2000c7c1270 */
[----:B------:R-:W-:Y:S01]  /*6290*/  @P4 STG.E.U8 desc[UR12][R28.64], R39 ;  /* 0x000000271c004986 */ /* 0x000fe2000c10110c */
[----:B------:R-:W-:Y:S01]  /*62a0*/  LEA.HI.X.SX32 R31, R32, R15, 0x1, P1 ;  /* 0x0000000f201f7211 */ /* 0x000fe200008f0eff */
[----:B------:R-:W-:Y:S01]  /*62b0*/  VIADD R4, R16, 0x48 ;  /* 0x0000004810047836 */ /* 0x000fe20000000000 */
[----:B------:R-:W-:Y:S01]  /*62c0*/  IADD3 R8, P4, R9, R14, RZ ;  /* 0x0000000e09087210 */ /* 0x000fe20007f9e0ff */
[----:B------:R-:W-:Y:S01]  /*62d0*/  IMAD R32, R3, 0x10, R32 ;  /* 0x0000001003207824 */ /* 0x000fe200078e0220 */
[----:B------:R-:W-:Y:S01]  /*62e0*/  ULDC UR5, c[0x0][0x22c] ;  /* 0x00008b0000057ab9 */ /* 0x000fe20000000800 */
[----:B0-----:R-:W-:Y:S01]  /*62f0*/  PRMT R27, R5, 0x7772, RZ ;  /* 0x00007772051b7816 */ /* 0x001fe200000000ff */
[----:B------:R-:W-:Y:S01]  /*6300*/  IMAD R11, R4, R3, RZ ;  /* 0x00000003040b7224 */ /* 0x000fe200078e02ff */
[----:B------:R-:W-:-:S02]  /*6310*/  LEA.HI.X.SX32 R9, R9, R15, 0x1, P4 ;  /* 0x0000000f09097211 */ /* 0x000fc400020f0eff */
[----:B------:R-:W-:Y:S01]  /*6320*/  PRMT R33, R5, 0x7773, RZ ;  /* 0x0000777305217816 */ /* 0x000fe200000000ff */
[----:B------:R0:W-:Y:S01]  /*6330*/  @P2 STG.E.U8 desc[UR12][R30.64], R27 ;  /* 0x0000001b1e002986 */ /* 0x0001e2000c10110c */
[----:B------:R-:W-:Y:S01]  /*6340*/  ISETP.LT.AND P4, PT, R4, UR5, !P0 ;  /* 0x0000000504007c0c */ /* 0x000fe2000c781270 */
[----:B------:R-:W-:Y:S01]  /*6350*/  ULDC UR5, c[0x0][0x22c] ;  /* 0x00008b0000057ab9 */ /* 0x000fe20000000800 */
[CC--:B------:R-:W-:Y:S01]  /*6360*/  IADD3 R4, P2, R32.reuse, R14.reuse, RZ ;  /* 0x0000000e20047210 */ /* 0x0c0fe20007f5e0ff */
[----:B------:R1:W-:Y:S01]  /*6370*/  @P6 STG.E.U8 desc[UR12][R8.64], R33 ;  /* 0x0000002108006986 */ /* 0x0003e2000c10110c */
[----:B------:R-:W-:Y:S02]  /*6380*/  IADD3 R10, P6, R11, R14, RZ ;  /* 0x0000000e0b0a7210 */ /* 0x000fe40007fde0ff */
[----:B------:R-:W-:Y:S01]  /*6390*/  LEA.HI.X.SX32 R5, R32, R15, 0x1, P2 ;  /* 0x0000000f20057211 */ /* 0x000fe200010f0eff */
[----:B------:R-:W-:Y:S01]  /*63a0*/  IMAD R32, R3, 0x10, R32 ;  /* 0x0000001003207824 */ /* 0x000fe200078e0220 */
[----:B------:R-:W-:Y:S01]  /*63b0*/  ISETP.LT.AND P3, PT, R48, UR6, !P0 ;  /* 0x0000000630007c0c */ /* 0x000fe2000c761270 */
[----:B------:R-:W-:Y:S01]  /*63c0*/  ULDC UR6, c[0x0][0x22c] ;  /* 0x00008b0000067ab9 */ /* 0x000fe20000000800 */
[----:B0-----:R-:W-:-:S02]  /*63d0*/  PRMT R31, R6, 0x7770, RZ ;  /* 0x00007770061f7816 */ /* 0x001fc400000000ff */
[----:B------:R-:W-:Y:S01]  /*63e0*/  LEA.HI.X.SX32 R11, R11, R15, 0x1, P6 ;  /* 0x0000000f0b0b7211 */ /* 0x000fe200030f0eff */
[----:B-1----:R-:W-:Y:S01]  /*63f0*/  VIADD R8, R16, 0x58 ;  /* 0x0000005810087836 */ /* 0x002fe20000000000 */
[----:B------:R-:W-:Y:S01]  /*6400*/  PRMT R27, R6, 0x7771, RZ ;  /* 0x00007771061b7816 */ /* 0x000fe200000000ff */
[----:B------:R0:W-:Y:S01]  /*6410*/  @P5 STG.E.U8 desc[UR12][R4.64], R31 ;  /* 0x0000001f04005986 */ /* 0x0001e2000c10110c */
[----:B------:R-:W-:Y:S01]  /*6420*/  IADD3 R28, P5, R32, R14, RZ ;  /* 0x0000000e201c7210 */ /* 0x000fe20007fbe0ff */
[----:B------:R-:W-:Y:S01]  /*6430*/  IMAD R9, R8, R3, RZ ;  /* 0x0000000308097224 */ /* 0x000fe200078e02ff */
[----:B------:R-:W-:Y:S01]  /*6440*/  ISETP.LT.AND P2, PT, R46, UR5, !P0 ;  /* 0x000000052e007c0c */ /* 0x000fe2000c741270 */
[----:B------:R-:W-:Y:S01]  /*6450*/  ULDC UR5, c[0x0][0x22c] ;  /* 0x00008b0000057ab9 */ /* 0x000fe20000000800 */
[----:B------:R1:W-:Y:S01]  /*6460*/  @P4 STG.E.U8 desc[UR12][R10.64], R27 ;  /* 0x0000001b0a004986 */ /* 0x0003e2000c10110c */
[----:B------:R-:W-:Y:S01]  /*6470*/  ISETP.LT.AND P4, PT, R8, UR5, !P0 ;  /* 0x0000000508007c0c */ /* 0x000fe2000c781270 */
[----:B------:R-:W-:Y:S01]  /*6480*/  VIADD R8, R16, 0x68 ;  /* 0x0000006810087836 */ /* 0x000fe20000000000 */
[----:B------:R-:W-:Y:S01]  /*6490*/  LEA.HI.X.SX32 R29, R32, R15, 0x1, P5 ;  /* 0x0000000f201d7211 */ /* 0x000fe200028f0eff */
[----:B------:R-:W-:Y:S01]  /*64a0*/  ULDC UR5, c[0x0][0x22c] ;  /* 0x00008b0000057ab9 */ /* 0x000fe20000000800 */
[----:B------:R-:W-:-:S02]  /*64b0*/  PRMT R39, R6, 0x7772, RZ ;  /* 0x0000777206277816 */ /* 0x000fc400000000ff */
[----:B0-----:R-:W-:-:S03]  /*64c0*/  IADD3 R4, P6, R9, R14, RZ ;  /* 0x0000000e09047210 */ /* 0x001fc60007fde0ff */
[----:B------:R0:W-:Y:S01]  /*64d0*/  @P3 STG.E.U8 desc[UR12][R28.64], R39 ;  /* 0x000000271c003986 */ /* 0x0001e2000c10110c */
[----:B------:R-:W-:Y:S02]  /*64e0*/  LEA.HI.X.SX32 R5, R9, R15, 0x1, P6 ;  /* 0x0000000f09057211 */ /* 0x000fe400030f0eff */
[----:B-1----:R-:W-:Y:S01]  /*64f0*/  PRMT R27, R6, 0x7773, RZ ;  /* 0x00007773061b7816 */ /* 0x002fe200000000ff */
[C---:B------:R-:W-:Y:S01]  /*6500*/  IMAD R6, R8.reuse, R3, RZ ;  /* 0x0000000308067224 */ /* 0x040fe200078e02ff */
[----:B------:R-:W-:Y:S01]  /*6510*/  ISETP.LT.AND P3, PT, R8, UR5, !P0 ;  /* 0x0000000508007c0c */ /* 0x000fe2000c761270 */
[----:B------:R-:W-:Y:S01]  /*6520*/  ULDC UR5, c[0x0][0x22c] ;  /* 0x00008b0000057ab9 */ /* 0x000fe20000000800 */
[----:B------:R-:W1:Y:S01]  /*6530*/  LDS.128 R8, [R0+UR4+0x800] ;  /* 0x0008000400087984 */ /* 0x000e620008000c00 */
[----:B------:R-:W-:Y:S01]  /*6540*/  ISETP.LT.AND P1, PT, R47, UR6, !P0 ;  /* 0x000000062f007c0c */ /* 0x000fe2000c721270 */
[----:B------:R-:W-:Y:S02]  /*6550*/  ULDC UR6, c[0x0][0x22c] ;  /* 0x00008b0000067ab9 */ /* 0x000fe40000000800 */
[----:B------:R-:W-:Y:S01]  /*6560*/  ISETP.LT.AND P5, PT, R40, UR6, !P0 ;  /* 0x0000000628007c0c */ /* 0x000fe2000c7a1270 */
[----:B------:R-:W-:Y:S01]  /*6570*/  IMAD R40, R3, 0x10, R32 ;  /* 0x0000001003287824 */ /* 0x000fe200078e0220 */
[----:B------:R2:W-:Y:S01]  /*6580*/  @P4 STG.E.U8 desc[UR12][R4.64], R27 ;  /* 0x0000001b04004986 */ /* 0x0005e2000c10110c */
[----:B------:R-:W-:-:S02]  /*6590*/  IADD3 R32, P4, R6, R14, RZ ;  /* 0x0000000e06207210 */ /* 0x000fc40007f9e0ff */
[C---:B0-----:R-:W-:Y:S02]  /*65a0*/  PRMT R39, R7.reuse, 0x7770, RZ ;  /* 0x0000777007277816 */ /* 0x041fe400000000ff */
[----:B------:R-:W-:Y:S01]  /*65b0*/  PRMT R29, R7, 0x7771, RZ ;  /* 0x00007771071d7816 */ /* 0x000fe200000000ff */
[----:B------:R-:W-:Y:S01]  /*65c0*/  VIADD R28, R16, 0x88 ;  /* 0x00000088101c7836 */ /* 0x000fe20000000000 */
[-C--:B------:R-:W-:Y:S01]  /*65d0*/  IADD3 R30, P6, R40, R14.reuse, RZ ;  /* 0x0000000e281e7210 */ /* 0x080fe20007fde0ff */
[----:B------:R-:W-:Y:S01]  /*65e0*/  ULDC UR6, c[0x0][0x22c] ;  /* 0x00008b0000067ab9 */ /* 0x000fe20000000800 */
[-C--:B------:R-:W-:Y:S01]  /*65f0*/  LEA.HI.X.SX32 R33, R6, R15.reuse, 0x1, P4 ;  /* 0x0000000f06217211 */ /* 0x080fe200020f0eff */
[----:B------:R-:W-:Y:S01]  /*6600*/  VIADD R6, R16, 0x78 ;  /* 0x0000007810067836 */ /* 0x000fe20000000000 */
[----:B------:R-:W-:Y:S01]  /*6610*/  LEA.HI.X.SX32 R31, R40, R15, 0x1, P6 ;  /* 0x0000000f281f7211 */ /* 0x000fe200030f0eff */
[----:B------:R-:W-:Y:S01]  /*6620*/  IMAD R40, R3, 0x10, R40 ;  /* 0x0000001003287824 */ /* 0x000fe200078e0228 */
[----:B------:R-:W-:Y:S01]  /*6630*/  ISETP.LT.AND P4, PT, R41, UR5, !P0 ;  /* 0x0000000529007c0c */ /* 0x000fe2000c781270 */
[----:B------:R-:W-:Y:S01]  /*6640*/  ULDC UR5, c[0x0][0x22c] ;  /* 0x00008b0000057ab9 */ /* 0x000fe20000000800 */
[C---:B--2---:R-:W-:Y:S01]  /*6650*/  IMAD R27, R6.reuse, R3, RZ ;  /* 0x00000003061b7224 */ /* 0x044fe200078e02ff */
[----:B------:R-:W-:Y:S01]  /*6660*/  ISETP.LT.AND P6, PT, R6, UR5, !P0 ;  /* 0x0000000506007c0c */ /* 0x000fe2000c7c1270 */
[----:B------:R0:W-:Y:S01]  /*6670*/  @P1 STG.E.U8 desc[UR12][R30.64], R39 ;  /* 0x000000271e001986 */ /* 0x0001e2000c10110c */
[----:B------:R-:W-:Y:S01]  /*6680*/  IADD3 R4, P1, R40, R14, RZ ;  /* 0x0000000e28047210 */ /* 0x000fe20007f3e0ff */
[----:B------:R-:W-:-:S02]  /*6690*/  ULDC UR5, c[0x0][0x22c] ;  /* 0x00008b0000057ab9 */ /* 0x000fc40000000800 */
[----:B------:R2:W-:Y:S01]  /*66a0*/  @P3 STG.E.U8 desc[UR12][R32.64], R29 ;  /* 0x0000001d20003986 */ /* 0x0005e2000c10110c */
[-C--:B------:R-:W-:Y:S02]  /*66b0*/  IADD3 R6, P3, R27, R14.reuse, RZ ;  /* 0x0000000e1b067210 */ /* 0x080fe40007f7e0ff */
[-C--:B------:R-:W-:Y:S02]  /*66c0*/  LEA.HI.X.SX32 R5, R40, R15.reuse, 0x1, P1 ;  /* 0x0000000f28057211 */ /* 0x080fe400008f0eff */
[----:B------:R-:W-:Y:S01]  /*66d0*/  PRMT R41, R7, 0x7772, RZ ;  /* 0x0000777207297816 */ /* 0x000fe200000000ff */
[----:B------:R-:W-:Y:S01]  /*66e0*/  IMAD R40, R3, 0x10, R40 ;  /* 0x0000001003287824 */ /* 0x000fe200078e0228 */
[----:B0-----:R-:W-:Y:S02]  /*66f0*/  PRMT R39, R7, 0x7773, RZ ;  /* 0x0000777307277816 */ /* 0x001fe400000000ff */
[----:B------:R-:W-:Y:S01]  /*6700*/  LEA.HI.X.SX32 R7, R27, R15, 0x1, P3 ;  /* 0x0000000f1b077211 */ /* 0x000fe200018f0eff */
[C---:B------:R-:W-:Y:S01]  /*6710*/  IMAD R27, R28.reuse, R3, RZ ;  /* 0x000000031c1b7224 */ /* 0x040fe200078e02ff */
[----:B------:R-:W-:Y:S01]  /*6720*/  ISETP.LT.AND P3, PT, R28, UR5, !P0 ;  /* 0x000000051c007c0c */ /* 0x000fe2000c761270 */
[----:B------:R-:W-:Y:S01]  /*6730*/  @P2 STG.E.U8 desc[UR12][R4.64], R41 ;  /* 0x0000002904002986 */ /* 0x000fe2000c10110c */
[----:B------:R-:W-:Y:S01]  /*6740*/  IADD3 R28, P2, R40, R14, RZ ;  /* 0x0000000e281c7210 */ /* 0x000fe20007f5e0ff */
[----:B------:R-:W-:-:S02]  /*6750*/  ULDC UR5, c[0x0][0x22c] ;  /* 0x00008b0000057ab9 */ /* 0x000fc40000000800 */
[----:B------:R0:W-:Y:S01]  /*6760*/  @P6 STG.E.U8 desc[UR12][R6.64], R39 ;  /* 0x0000002706006986 */ /* 0x0001e2000c10110c */
[C---:B------:R-:W-:Y:S02]  /*6770*/  IADD3 R30, P6, R27.reuse, R14, RZ ;  /* 0x0000000e1b1e7210 */ /* 0x040fe40007fde0ff */
[-C--:B--2---:R-:W-:Y:S02]  /*6780*/  LEA.HI.X.SX32 R29, R40, R15.reuse, 0x1, P2 ;  /* 0x0000000f281d7211 */ /* 0x084fe400010f0eff */
[C---:B-1----:R-:W-:Y:S02]  /*6790*/  PRMT R33, R8.reuse, 0x7770, RZ ;  /* 0x0000777008217816 */ /* 0x042fe400000000ff */
[----:B------:R-:W-:Y:S01]  /*67a0*/  LEA.HI.X.SX32 R31, R27, R15, 0x1, P6 ;  /* 0x0000000f1b1f7211 */ /* 0x000fe200030f0eff */
[----:B------:R-:W-:Y:S01]  /*67b0*/  IMAD R40, R3, 0x10, R40 ;  /* 0x0000001003287824 */ /* 0x000fe200078e0228 */
[----:B------:R-:W-:Y:S01]  /*67c0*/  PRMT R27, R8, 0x7771, RZ ;  /* 0x00007771081b7816 */ /* 0x000fe200000000ff */
[----:B------:R-:W-:Y:S01]  /*67d0*/  @P5 STG.E.U8 desc[UR12][R28.64], R33 ;  /* 0x000000211c005986 */ /* 0x000fe2000c10110c */
[----:B0-----:R-:W-:-:S03]  /*67e0*/  VIADD R6, R16, 0x98 ;  /* 0x0000009810067836 */ /* 0x001fc60000000000 */
[----:B------:R0:W-:Y:S01]  /*67f0*/  @P3 STG.E.U8 desc[UR12][R30.64], R27 ;  /* 0x0000001b1e003986 */ /* 0x0001e2000c10110c */
[-C--:B------:R-:W-:Y:S02]  /*6800*/  IADD3 R4, P3, R40, R14.reuse, RZ ;  /* 0x0000000e28047210 */ /* 0x080fe40007f7e0ff */
[----:B------:R-:W-:Y:S01]  /*6810*/  ISETP.LT.AND P2, PT, R44, UR5, !P0 ;  /* 0x000000052c007c0c */ /* 0x000fe2000c741270 */
[----:B------:R-:W-:Y:S01]  /*6820*/  ULDC UR5, c[0x0][0x22c] ;  /* 0x00008b0000057ab9 */ /* 0x000fe20000000800 */
[----:B------:R-:W-:Y:S01]  /*6830*/  LEA.HI.X.SX32 R5, R40, R15, 0x1, P3 ;  /* 0x0000000f28057211 */ /* 0x000fe200018f0eff */
[----:B------:R-:W-:Y:S01]  /*6840*/  IMAD R7, R6, R3, RZ ;  /* 0x0000000306077224 */ /* 0x000fe200078e02ff */
[----:B------:R-:W-:Y:S01]  /*6850*/  PRMT R39, R8, 0x7772, RZ ;  /* 0x0000777208277816 */ /* 0x000fe200000000ff */
[----:B------:R-:W-:Y:S01]  /*6860*/  IMAD R40, R3, 0x10, R40 ;  /* 0x0000001003287824 */ /* 0x000fe200078e0228 */
[----:B------:R-:W-:Y:S01]  /*6870*/  ISETP.LT.AND P5, PT, R6, UR5, !P0 ;  /* 0x0000000506007c0c */ /* 0x000fe2000c7a1270 */
[----:B------:R-:W-:Y:S01]  /*6880*/  ULDC UR5, c[0x0][0x22c] ;  /* 0x00008b0000057ab9 */ /* 0x000fe20000000800 */
[----:B------:R-:W-:Y:S01]  /*6890*/  ISETP.LT.AND P1, PT, R45, UR6, !P0 ;  /* 0x000000062d007c0c */ /* 0x000fe2000c721270 */
[----:B------:R1:W-:Y:S01]  /*68a0*/  @P4 STG.E.U8 desc[UR12][R4.64], R39 ;  /* 0x0000002704004986 */ /* 0x0003e2000c10110c */
[CC--:B------:R-:W-:Y:S01]  /*68b0*/  IADD3 R6, P4, R7.reuse, R14.reuse, RZ ;  /* 0x0000000e07067210 */ /* 0x0c0fe20007f9e0ff */
[----:B0-----:R-:W-:Y:S01]  /*68c0*/  VIADD R30, R16, 0xa8 ;  /* 0x000000a8101e7836 */ /* 0x001fe20000000000 */
[----:B------:R-:W-:Y:S01]  /*68d0*/  IADD3 R28, P6, R40, R14, RZ ;  /* 0x0000000e281c7210 */ /* 0x000fe20007fde0ff */
[----:B------:R-:W-:Y:S01]  /*68e0*/  ULDC UR6, c[0x0][0x22c] ;  /* 0x00008b0000067ab9 */ /* 0x000fe20000000800 */
[----:B------:R-:W-:-:S02]  /*68f0*/  LEA.HI.X.SX32 R7, R7, R15, 0x1, P4 ;  /* 0x0000000f07077211 */ /* 0x000fc400020f0eff */
[----:B------:R-:W-:Y:S02]  /*6900*/  PRMT R33, R8, 0x7773, RZ ;  /* 0x0000777308217816 */ /* 0x000fe400000000ff */
[C---:B------:R-:W-:Y:S01]  /*6910*/  ISETP.LT.AND P4, PT, R30.reuse, UR5, !P0 ;  /* 0x000000051e007c0c */ /* 0x040fe2000c781270 */
[----:B------:R-:W-:Y:S01]  /*6920*/  IMAD R30, R30, R3, RZ ;  /* 0x000000031e1e7224 */ /* 0x000fe200078e02ff */
[----:B------:R-:W-:Y:S02]  /*6930*/  LEA.HI.X.SX32 R29, R40, R15, 0x1, P6 ;  /* 0x0000000f281d7211 */ /* 0x000fe400030f0eff */
[----:B------:R-:W-:Y:S01]  /*6940*/  PRMT R27, R9, 0x7770, RZ ;  /* 0x00007770091b7816 */ /* 0x000fe200000000ff */
[----:B------:R0:W-:Y:S01]  /*6950*/  @P5 STG.E.U8 desc[UR12][R6.64], R33 ;  /* 0x0000002106005986 */ /* 0x0001e2000c10110c */
[----:B------:R-:W-:Y:S01]  /*6960*/  VIADD R8, R16, 0xb8 ;  /* 0x000000b810087836 */ /* 0x000fe20000000000 */
[----:B------:R-:W-:Y:S02]  /*6970*/  ULDC UR5, c[0x0][0x22c] ;  /* 0x00008b0000057ab9 */ /* 0x000fe40000000800 */
[----:B------:R2:W-:Y:S01]  /*6980*/  @P1 STG.E.U8 desc[UR12][R28.64], R27 ;  /* 0x0000001b1c001986 */ /* 0x0005e2000c10110c */
[----:B-1----:R-:W-:Y:S01]  /*6990*/  IADD3 R4, P1, R30, R14, RZ ;  /* 0x0000000e1e047210 */ /* 0x002fe20007f3e0ff */
[----:B------:R-:W-:Y:S01]  /*69a0*/  IMAD R40, R3, 0x10, R40 ;  /* 0x0000001003287824 */ /* 0x000fe200078e0228 */
[C---:B------:R-:W-:Y:S01]  /*69b0*/  ISETP.LT.AND P5, PT, R8.reuse, UR5, !P0 ;  /* 0x0000000508007c0c */ /* 0x040fe2000c7a1270 */
[----:B------:R-:W-:Y:S01]  /*69c0*/  IMAD R8, R8, R3, RZ ;  /* 0x0000000308087224 */ /* 0x000fe200078e02ff */
[----:B------:R-:W-:Y:S01]  /*69d0*/  LEA.HI.X.SX32 R5, R30, R15, 0x1, P1 ;  /* 0x0000000f1e057211 */ /* 0x000fe200008f0eff */
[----:B------:R-:W-:Y:S01]  /*69e0*/  ULDC UR5, c[0x0][0x22c] ;  /* 0x00008b0000057ab9 */ /* 0x000fe20000000800 */
[----:B------:R-:W-:-:S02]  /*69f0*/  PRMT R31, R9, 0x7771, RZ ;  /* 0x00007771091f7816 */ /* 0x000fc400000000ff */
[----:B0-----:R-:W-:-:S03]  /*6a00*/  IADD3 R6, P6, R40, R14, RZ ;  /* 0x0000000e28067210 */ /* 0x001fc60007fde0ff */
[----:B------:R0:W-:Y:S01]  /*6a10*/  @P4 STG.E.U8 desc[UR12][R4.64], R31 ;  /* 0x0000001f04004986 */ /* 0x0001e2000c10110c */
[-C--:B--2---:R-:W-:Y:S02]  /*6a20*/  IADD3 R28, P4, R8, R14.reuse, RZ ;  /* 0x0000000e081c7210 */ /* 0x084fe40007f9e0ff */
[-C--:B------:R-:W-:Y:S01]  /*6a30*/  LEA.HI.X.SX32 R7, R40, R15.reuse, 0x1, P6 ;  /* 0x0000000f28077211 */ /* 0x080fe200030f0eff */
[----:B------:R-:W-:Y:S01]  /*6a40*/  IMAD R40, R3, 0x10, R40 ;  /* 0x0000001003287824 */ /* 0x000fe200078e0228 */
[----:B------:R-:W-:Y:S02]  /*6a50*/  PRMT R27, R9, 0x7772, RZ ;  /* 0x00007772091b7816 */ /* 0x000fe400000000ff */
[----:B------:R-:W-:Y:S01]  /*6a60*/  LEA.HI.X.SX32 R29, R8, R15, 0x1, P4 ;  /* 0x0000000f081d7211 */ /* 0x000fe200020f0eff */
[----:B------:R-:W-:Y:S01]  /*6a70*/  VIADD R8, R16, 0xc8 ;  /* 0x000000c810087836 */ /* 0x000fe20000000000 */
[----:B------:R-:W-:Y:S01]  /*6a80*/  ISETP.LT.AND P3, PT, R43, UR6, !P0 ;  /* 0x000000062b007c0c */ /* 0x000fe2000c761270 */
[----:B------:R1:W-:Y:S01]  /*6a90*/  @P2 STG.E.U8 desc[UR12][R6.64], R27 ;  /* 0x0000001b06002986 */ /* 0x0003e2000c10110c */
[----:B------:R-:W-:Y:S01]  /*6aa0*/  ISETP.LT.AND P4, PT, R26, UR5, !P0 ;  /* 0x000000051a007c0c */ /* 0x000fe2000c781270 */
[----:B------:R-:W-:Y:S01]  /*6ab0*/  ULDC UR5, c[0x0][0x22c] ;  /* 0x00008b0000057ab9 */ /* 0x000fe20000000800 */
[----:B------:R-:W-:Y:S01]  /*6ac0*/  PRMT R9, R9, 0x7773, RZ ;  /* 0x0000777309097816 */ /* 0x000fe200000000ff */
[----:B------:R-:W-:Y:S01]  /*6ad0*/  ULDC UR6, c[0x0][0x22c] ;  /* 0x00008b0000067ab9 */ /* 0x000fe20000000800 */
[----:B0-----:R-:W-:-:S02]  /*6ae0*/  IADD3 R4, P2, R40, R14, RZ ;  /* 0x0000000e28047210 */ /* 0x001fc40007f5e0ff */
[C---:B------:R-:W-:Y:S01]  /*6af0*/  ISETP.LT.AND P6, PT, R8.reuse, UR5, !P0 ;  /* 0x0000000508007c0c */ /* 0x040fe2000c7c1270 */
[----:B------:R-:W-:Y:S01]  /*6b00*/  IMAD R8, R8, R3, RZ ;  /* 0x0000000308087224 */ /* 0x000fe200078e02ff */
[-C--:B------:R-:W-:Y:S01]  /*6b10*/  LEA.HI.X.SX32 R5, R40, R15.reuse, 0x1, P2 ;  /* 0x0000000f28057211 */ /* 0x080fe200010f0eff */
[----:B------:R0:W-:Y:S01]  /*6b20*/  @P5 STG.E.U8 desc[UR12][R28.64], R9 ;  /* 0x000000091c005986 */ /* 0x0001e2000c10110c */
[----:B------:R-:W-:Y:S01]  /*6b30*/  PRMT R31, R10, 0x7770, RZ ;  /* 0x000077700a1f7816 */ /* 0x000fe200000000ff */
[----:B------:R-:W-:Y:S01]  /*6b40*/  ULDC UR5, c[0x0][0x22c] ;  /* 0x00008b0000057ab9 */ /* 0x000fe20000000800 */
[-C--:B-1----:R-:W-:Y:S01]  /*6b50*/  IADD3 R6, P5, R8, R14.reuse, RZ ;  /* 0x0000000e08067210 */ /* 0x082fe20007fbe0ff */
[----:B------:R-:W-:Y:S01]  /*6b60*/  IMAD R40, R3, 0x10, R40 ;  /* 0x0000001003287824 */ /* 0x000fe200078e0228 */
[----:B------:R-:W-:Y:S01]  /*6b70*/  PRMT R27, R10, 0x7771, RZ ;  /* 0x000077710a1b7816 */ /* 0x000fe200000000ff */
[----:B------:R1:W-:Y:S01]  /*6b80*/  @P3 STG.E.U8 desc[UR12][R4.64], R31 ;  /* 0x0000001f04003986 */ /* 0x0003e2000c10110c */
[----:B------:R-:W-:Y:S01]  /*6b90*/  ISETP.LT.AND P3, PT, R24, UR5, !P0 ;  /* 0x0000000518007c0c */ /* 0x000fe2000c761270 */
[----:B------:R-:W-:Y:S01]  /*6ba0*/  VIADD R24, R16, 0xd8 ;  /* 0x000000d810187836 */ /* 0x000fe20000000000 */
[----:B------:R-:W-:Y:S01]  /*6bb0*/  LEA.HI.X.SX32 R7, R8, R15, 0x1, P5 ;  /* 0x0000000f08077211 */ /* 0x000fe200028f0eff */
[----:B------:R-:W-:Y:S01]  /*6bc0*/  ULDC UR5, c[0x0][0x22c] ;  /* 0x00008b0000057ab9 */ /* 0x000fe20000000800 */
[----:B------:R-:W-:Y:S01]  /*6bd0*/  ISETP.LT.AND P1, PT, R42, UR6, !P0 ;  /* 0x000000062a007c0c */ /* 0x000fe2000c721270 */
[----:B------:R-:W-:Y:S01]  /*6be0*/  ULDC UR6, c[0x0][0x22c] ;  /* 0x00008b0000067ab9 */ /* 0x000fe20000000800 */
[-C--:B------:R-:W-:Y:S01]  /*6bf0*/  IADD3 R8, P5, R40, R14.reuse, RZ ;  /* 0x0000000e28087210 */ /* 0x080fe20007fbe0ff */
[----:B------:R2:W-:Y:S01]  /*6c00*/  @P6 STG.E.U8 desc[UR12][R6.64], R27 ;  /* 0x0000001b06006986 */ /* 0x0005e2000c10110c */
[----:B------:R-:W-:Y:S01]  /*6c10*/  ISETP.LT.AND P2, PT, R25, UR6, !P0 ;  /* 0x0000000619007c0c */ /* 0x000fe2000c741270 */
[C---:B------:R-:W-:Y:S01]  /*6c20*/  IMAD R25, R24.reuse, R3, RZ ;  /* 0x0000000318197224 */ /* 0x040fe200078e02ff */
[----:B------:R-:W-:Y:S01]  /*6c30*/  ISETP.LT.AND P6, PT, R24, UR5, !P0 ;  /* 0x0000000518007c0c */ /* 0x000fe2000c7c1270 */
[----:B------:R-:W3:Y:S01]  /*6c40*/  LDS.128 R4, [R0+UR4+0x1000] ;  /* 0x0010000400047984 */ /* 0x000ee20008000c00 */
[-C--:B0-----:R-:W-:Y:S01]  /*6c50*/  LEA.HI.X.SX32 R9, R40, R15.reuse, 0x1, P5 ;  /* 0x0000000f28097211 */ /* 0x081fe200028f0eff */
[----:B------:R-:W-:Y:S01]  /*6c60*/  VIADD R26, R16, 0xe8 ;  /* 0x000000e8101a7836 */ /* 0x000fe20000000000 */
[C---:B------:R-:W-:Y:S01]  /*6c70*/  PRMT R33, R10.reuse, 0x7772, RZ ;  /* 0x000077720a217816 */ /* 0x040fe200000000ff */
[----:B------:R-:W-:Y:S01]  /*6c80*/  ULDC UR5, c[0x0][0x22c] ;  /* 0x00008b0000057ab9 */ /* 0x000fe20000000800 */
[-C--:B------:R-:W-:Y:S01]  /*6c90*/  IADD3 R24, P5, R25, R14.reuse, RZ ;  /* 0x0000000e19187210 */ /* 0x080fe20007fbe0ff */
[----:B------:R-:W-:Y:S01]  /*6ca0*/  IMAD R40, R3, 0x10, R40 ;  /* 0x0000001003287824 */ /* 0x000fe200078e0228 */
[----:B-1----:R-:W-:Y:S01]  /*6cb0*/  PRMT R31, R10, 0x7773, RZ ;  /* 0x000077730a1f7816 */ /* 0x002fe200000000ff */
[----:B------:R0:W-:Y:S01]  /*6cc0*/  @P1 STG.E.U8 desc[UR12][R8.64], R33 ;  /* 0x0000002108001986 */ /* 0x0001e2000c10110c */
[----:B------:R-:W-:Y:S01]  /*6cd0*/  LEA.HI.X.SX32 R25, R25, R15, 0x1, P5 ;  /* 0x0000000f19197211 */ /* 0x000fe200028f0eff */
[C---:B------:R-:W-:Y:S01]  /*6ce0*/  IMAD R10, R26.reuse, R3, RZ ;  /* 0x000000031a0a7224 */ /* 0x040fe200078e02ff */
[----:B------:R-:W-:Y:S01]  /*6cf0*/  ISETP.LT.AND P1, PT, R26, UR5, !P0 ;  /* 0x000000051a007c0c */ /* 0x000fe2000c721270 */
[----:B------:R-:W-:Y:S01]  /*6d00*/  ULDC UR5, c[0x0][0x22c] ;  /* 0x00008b0000057ab9 */ /* 0x000fe20000000800 */
[-C--:B------:R-:W-:Y:S01]  /*6d10*/  IADD3 R26, P5, R40, R14.reuse, RZ ;  /* 0x0000000e281a7210 */ /* 0x080fe20007fbe0ff */
[----:B------:R1:W-:Y:S01]  /*6d20*/  @P6 STG.E.U8 desc[UR12][R24.64], R31 ;  /* 0x0000001f18006986 */ /* 0x0003e2000c10110c */
[----:B------:R-:W-:Y:S01]  /*6d30*/  IADD3 R28, P6, R10, R14, RZ ;  /* 0x0000000e0a1c7210 */ /* 0x000fe20007fde0ff */
[----:B------:R-:W-:Y:S01]  /*6d40*/  ULDC UR6, c[0x0][0x22c] ;  /* 0x00008b0000067ab9 */ /* 0x000fe20000000800 */
[----:B--2---:R-:W-:-:S02]  /*6d50*/  LEA.HI.X.SX32 R27, R40, R15, 0x1, P5 ;  /* 0x0000000f281b7211 */ /* 0x004fc400028f0eff */
[----:B------:R-:W-:Y:S01]  /*6d60*/  PRMT R39, R11, 0x7770, RZ ;  /* 0x000077700b277816 */ /* 0x000fe200000000ff */
[----:B------:R-:W-:Y:S01]  /*6d70*/  IMAD R40, R3, 0x10, R40 ;  /* 0x0000001003287824 */ /* 0x000fe200078e0228 */
[----:B------:R-:W-:Y:S02]  /*6d80*/  LEA.HI.X.SX32 R29, R10, R15, 0x1, P6 ;  /* 0x0000000f0a1d7211 */ /* 0x000fe400030f0eff */
[----:B0-----:R-:W-:Y:S01]  /*6d90*/  PRMT R33, R11, 0x7771, RZ ;  /* 0x000077710b217816 */ /* 0x001fe200000000ff */
[----:B------:R0:W-:Y:S01]  /*6da0*/  @P4 STG.E.U8 desc[UR12][R26.64], R39 ;  /* 0x000000271a004986 */ /* 0x0001e2000c10110c */
[----:B------:R-:W-:-:S03]  /*6db0*/  VIADD R10, R16, 0xf8 ;  /* 0x000000f8100a7836 */ /* 0x000fc60000000000 */
[----:B------:R-:W-:Y:S01]  /*6dc0*/  @P1 STG.E.U8 desc[UR12][R28.64], R33 ;  /* 0x000000211c001986 */ /* 0x000fe2000c10110c */
[CC--:B------:R-:W-:Y:S02]  /*6dd0*/  IADD3 R8, P1, R40.reuse, R14.reuse, RZ ;  /* 0x0000000e28087210 */ /* 0x0c0fe40007f3e0ff */
[----:B------:R-:W-:Y:S01]  /*6de0*/  ISETP.LT.AND P5, PT, R23, UR5, !P0 ;  /* 0x0000000517007c0c */ /* 0x000fe2000c7a1270 */
[----:B------:R-:W-:Y:S01]  /*6df0*/  ULDC UR5, c[0x0][0x22c] ;  /* 0x00008b0000057ab9 */ /* 0x000fe20000000800 */
[----:B------:R-:W-:Y:S01]  /*6e00*/  LEA.HI.X.SX32 R9, R40, R15, 0x1, P1 ;  /* 0x0000000f28097211 */ /* 0x000fe200008f0eff */
[C---:B------:R-:W-:Y:S01]  /*6e10*/  IMAD R23, R10.reuse, R3, RZ ;  /* 0x000000030a177224 */ /* 0x040fe200078e02ff */
[----:B-1----:R-:W-:Y:S02]  /*6e20*/  PRMT R31, R11, 0x7772, RZ ;  /* 0x000077720b1f7816 */ /* 0x002fe400000000ff */
[----:B------:R-:W-:Y:S01]  /*6e30*/  ISETP.LT.AND P4, PT, R10, UR5, !P0 ;  /* 0x000000050a007c0c */ /* 0x000fe2000c781270 */
[----:B------:R-:W-:Y:S01]  /*6e40*/  IMAD R40, R3, 0x10, R40 ;  /* 0x0000001003287824 */ /* 0x000fe200078e0228 */
[----:B0-----:R-:W-:Y:S01]  /*6e50*/  PRMT R27, R11, 0x7773, RZ ;  /* 0x000077730b1b7816 */ /* 0x001fe200000000ff */
[----:B------:R3:W-:Y:S01]  /*6e60*/  @P2 STG.E.U8 desc[UR12][R8.64], R31 ;  /* 0x0000001f08002986 */ /* 0x0007e2000c10110c */
[CC--:B------:R-:W-:Y:S01]  /*6e70*/  IADD3 R10, P2, R23.reuse, R14.reuse, RZ ;  /* 0x0000000e170a7210 */ /* 0x0c0fe20007f5e0ff */
[----:B------:R-:W-:Y:S01]  /*6e80*/  VIADD R24, R16, 0x108 ;  /* 0x0000010810187836 */ /* 0x000fe20000000000 */
[----:B------:R-:W-:Y:S01]  /*6e90*/  ISETP.LT.AND P1, PT, R22, UR6, !P0 ;  /* 0x0000000616007c0c */ /* 0x000fe2000c721270 */
[----:B------:R-:W-:Y:S01]  /*6ea0*/  ULDC UR5, c[0x0][0x22c] ;  /* 0x00008b0000057ab9 */ /* 0x000fe20000000800 */
[----:B------:R-:W-:Y:S01]  /*6eb0*/  LEA.HI.X.SX32 R11, R23, R15, 0x1, P2 ;  /* 0x0000000f170b7211 */ /* 0x000fe200010f0eff */
[----:B------:R-:W-:Y:S01]  /*6ec0*/  IMAD R25, R24, R3, RZ ;  /* 0x0000000318197224 */ /* 0x000fe200078e02ff */
[-C--:B------:R-:W-:Y:S01]  /*6ed0*/  IADD3 R22, P2, R40, R14.reuse, RZ ;  /* 0x0000000e28167210 */ /* 0x080fe20007f5e0ff */
[----:B------:R-:W-:Y:S01]  /*6ee0*/  ULDC UR6, c[0x0][0x22c] ;  /* 0x00008b0000067ab9 */ /* 0x000fe20000000800 */
[----:B------:R-:W-:Y:S01]  /*6ef0*/  ISETP.LT.AND P6, PT, R24, UR5, !P0 ;  /* 0x0000000518007c0c */ /* 0x000fe2000c7c1270 */
[----:B------:R0:W-:Y:S01]  /*6f00*/  @P4 STG.E.U8 desc[UR12][R10.64], R27 ;  /* 0x0000001b0a004986 */ /* 0x0001e2000c10110c */
[-C--:B------:R-:W-:Y:S01]  /*6f10*/  LEA.HI.X.SX32 R23, R40, R15.reuse, 0x1, P2 ;  /* 0x0000000f28177211 */ /* 0x080fe200010f0eff */
[----:B------:R-:W-:Y:S01]  /*6f20*/  VIADD R24, R16, 0x118 ;  /* 0x0000011810187836 */ /* 0x000fe20000000000 */
[C---:B---3--:R-:W-:Y:S01]  /*6f30*/  PRMT R31, R4.reuse, 0x7770, RZ ;  /* 0x00007770041f7816 */ /* 0x048fe200000000ff */
[----:B------:R-:W-:Y:S01]  /*6f40*/  ULDC UR5, c[0x0][0x22c] ;  /* 0x00008b0000057ab9 */ /* 0x000fe20000000800 */
[----:B------:R-:W-:Y:S01]  /*6f50*/  IADD3 R8, P4, R25, R14, RZ ;  /* 0x0000000e19087210 */ /* 0x000fe20007f9e0ff */
[----:B------:R-:W-:Y:S01]  /*6f60*/  IMAD R40, R3, 0x10, R40 ;  /* 0x0000001003287824 */ /* 0x000fe200078e0228 */
[----:B------:R-:W-:Y:S01]  /*6f70*/  PRMT R29, R4, 0x7771, RZ ;  /* 0x00007771041d7816 */ /* 0x000fe200000000ff */
[----:B------:R1:W-:Y:S01]  /*6f80*/  @P3 STG.E.U8 desc[UR12][R22.64], R31 ;  /* 0x0000001f16003986 */ /* 0x0003e2000c10110c */
[----:B------:R-:W-:-:S02]  /*6f90*/  LEA.HI.X.SX32 R9, R25, R15, 0x1, P4 ;  /* 0x0000000f19097211 */ /* 0x000fc400020f0eff */
[C---:B------:R-:W-:Y:S01]  /*6fa0*/  ISETP.LT.AND P3, PT, R24.reuse, UR5, !P0 ;  /* 0x0000000518007c0c */ /* 0x040fe2000c761270 */
[----:B------:R-:W-:Y:S01]  /*6fb0*/  IMAD R24, R24, R3, RZ ;  /* 0x0000000318187224 */ /* 0x000fe200078e02ff */
[CC--:B0-----:R-:W-:Y:S01]  /*6fc0*/  IADD3 R10, P4, R40.reuse, R14.reuse, RZ ;  /* 0x0000000e280a7210 */ /* 0x0c1fe20007f9e0ff */
[----:B------:R0:W-:Y:S01]  /*6fd0*/  @P6 STG.E.U8 desc[UR12][R8.64], R29 ;  /* 0x0000001d08006986 */ /* 0x0001e2000c10110c */
[----:B------:R-:W-:Y:S01]  /*6fe0*/  ISETP.LT.AND P2, PT, R21, UR6, !P0 ;  /* 0x0000000615007c0c */ /* 0x000fe2000c741270 */
[----:B------:R-:W-:Y:S01]  /*6ff0*/  ULDC UR5, c[0x0][0x22c] ;  /* 0x00008b0000057ab9 */ /* 0x000fe20000000800 */
[-C--:B------:R-:W-:Y:S02]  /*7000*/  LEA.HI.X.SX32 R11, R40, R15.reuse, 0x1, P4 ;  /* 0x0000000f280b7211 */ /* 0x080fe400020f0eff */
[----:B-1----:R-:W-:Y:S02]  /*7010*/  IADD3 R22, P6, R24, R14, RZ ;  /* 0x0000000e18167210 */ /* 0x002fe40007fde0ff */
[----:B------:R-:W-:Y:S01]  /*7020*/  PRMT R25, R4, 0x7772, RZ ;  /* 0x0000777204197816 */ /* 0x000fe200000000ff */
[----:B------:R-:W-:Y:S01]  /*7030*/  IMAD R40, R3, 0x10, R40 ;  /* 0x0000001003287824 */ /* 0x000fe200078e0228 */
[----:B------:R-:W-:Y:S01]  /*7040*/  LEA.HI.X.SX32 R23, R24, R15, 0x1, P6 ;  /* 0x0000000f18177211 */ /* 0x000fe200030f0eff */
[----:B------:R-:W-:Y:S01]  /*7050*/  ULDC UR6, c[0x0][0x22c] ;  /* 0x00008b0000067ab9 */ /* 0x000fe20000000800 */
[----:B------:R-:W-:Y:S01]  /*7060*/  PRMT R21, R4, 0x7773, RZ ;  /* 0x0000777304157816 */ /* 0x000fe200000000ff */
[----:B------:R1:W-:Y:S01]  /*7070*/  @P5 STG.E.U8 desc[UR12][R10.64], R25 ;  /* 0x000000190a005986 */ /* 0x0003e2000c10110c */
[----:B------:R-:W-:-:S03]  /*7080*/  VIADD R4, R16, 0x128 ;  /* 0x0000012810047836 */ /* 0x000fc60000000000 */
[----:B------:R-:W-:Y:S01]  /*7090*/  @P3 STG.E.U8 desc[UR12][R22.64], R21 ;  /* 0x0000001516003986 */ /* 0x000fe2000c10110c */
[----:B0-----:R-:W-:Y:S02]  /*70a0*/  IADD3 R8, P3, R40, R14, RZ ;  /* 0x0000000e28087210 */ /* 0x001fe40007f7e0ff */
[----:B------:R-:W-:Y:S01]  /*70b0*/  ISETP.LT.AND P4, PT, R20, UR5, !P0 ;  /* 0x0000000514007c0c */ /* 0x000fe2000c781270 */
[----:B------:R-:W-:Y:S01]  /*70c0*/  ULDC UR5, c[0x0][0x22c] ;  /* 0x00008b0000057ab9 */ /* 0x000fe20000000800 */
[----:B------:R-:W-:Y:S01]  /*70d0*/  LEA.HI.X.SX32 R9, R40, R15, 0x1, P3 ;  /* 0x0000000f28097211 */ /* 0x000fe200018f0eff */
[C---:B------:R-:W-:Y:S01]  /*70e0*/  IMAD R20, R4.reuse, R3, RZ ;  /* 0x0000000304147224 */ /* 0x040fe200078e02ff */
[----:B------:R-:W-:Y:S02]  /*70f0*/  PRMT R27, R5, 0x7770, RZ ;  /* 0x00007770051b7816 */ /* 0x000fe400000000ff */
[----:B------:R-:W-:Y:S01]  /*7100*/  ISETP.LT.AND P5, PT, R4, UR5, !P0 ;  /* 0x0000000504007c0c */ /* 0x000fe2000c7a1270 */
[----:B------:R-:W-:-:S02]  /*7110*/  VIADD R4, R16, 0x138 ;  /* 0x0000013810047836 */ /* 0x000fc40000000000 */
[----:B------:R-:W-:Y:S01]  /*7120*/  IMAD R40, R3, 0x10, R40 ;  /* 0x0000001003287824 */ /* 0x000fe200078e0228 */
[----:B------:R0:W-:Y:S01]  /*7130*/  @P1 STG.E.U8 desc[UR12][R8.64], R27 ;  /* 0x0000001b08001986 */ /* 0x0001e2000c10110c */
[----:B-1----:R-:W-:Y:S01]  /*7140*/  IADD3 R10, P1, R20, R14, RZ ;  /* 0x0000000e140a7210 */ /* 0x002fe20007f3e0ff */
[----:B------:R-:W-:Y:S01]  /*7150*/  ULDC UR5, c[0x0][0x22c] ;  /* 0x00008b0000057ab9 */ /* 0x000fe20000000800 */
[----:B------:R-:W-:Y:S01]  /*7160*/  ISETP.LT.AND P3, PT, R19, UR6, !P0 ;  /* 0x0000000613007c0c */ /* 0x000fe2000c761270 */
[----:B------:R-:W-:Y:S01]  /*7170*/  IMAD R19, R4, R3, RZ ;  /* 0x0000000304137224 */ /* 0x000fe200078e02ff */
[----:B------:R-:W-:Y:S01]  /*7180*/  LEA.HI.X.SX32 R11, R20, R15, 0x1, P1 ;  /* 0x0000000f140b7211 */ /* 0x000fe200008f0eff */
[----:B------:R-:W-:Y:S01]  /*7190*/  ULDC UR6, c[0x0][0x22c] ;  /* 0x00008b0000067ab9 */ /* 0x000fe20000000800 */
[----:B------:R-:W-:Y:S02]  /*71a0*/  PRMT R25, R5, 0x7771, RZ ;  /* 0x0000777105197816 */ /* 0x000fe400000000ff */
[----:B------:R-:W-:-:S02]  /*71b0*/  ISETP.LT.AND P6, PT, R4, UR5, !P0 ;  /* 0x0000000504007c0c */ /* 0x000fc4000c7c1270 */
[-C--:B------:R-:W-:Y:S01]  /*71c0*/  IADD3 R20, P1, R40, R14.reuse, RZ ;  /* 0x0000000e28147210 */ /* 0x080fe20007f3e0ff */
[----:B------:R1:W-:Y:S01]  /*71d0*/  @P5 STG.E.U8 desc[UR12][R10.64], R25 ;  /* 0x000000190a005986 */ /* 0x0003e2000c10110c */
[-C--:B0-----:R-:W-:Y:S01]  /*71e0*/  IADD3 R8, P5, R19, R14.reuse, RZ ;  /* 0x0000000e13087210 */ /* 0x081fe20007fbe0ff */
[----:B------:R-:W-:Y:S01]  /*71f0*/  VIADD R4, R16, 0x148 ;  /* 0x0000014810047836 */ /* 0x000fe20000000000 */
[-C--:B------:R-:W-:Y:S01]  /*7200*/  LEA.HI.X.SX32 R21, R40, R15.reuse, 0x1, P1 ;  /* 0x0000000f28157211 */ /* 0x080fe200008f0eff */
[----:B------:R-:W-:Y:S01]  /*7210*/  ULDC UR5, c[0x0][0x22c] ;  /* 0x00008b0000057ab9 */ /* 0x000fe20000000800 */
[----:B------:R-:W-:Y:S01]  /*7220*/  PRMT R23, R5, 0x7772, RZ ;  /* 0x0000777205177816 */ /* 0x000fe200000000ff */
[----:B------:R-:W-:Y:S01]  /*7230*/  IMAD R40, R3, 0x10, R40 ;  /* 0x0000001003287824 */ /* 0x000fe200078e0228 */
[----:B------:R-:W-:Y:S02]  /*7240*/  LEA.HI.X.SX32 R9, R19, R15, 0x1, P5 ;  /* 0x0000000f13097211 */ /* 0x000fe400028f0eff */
[----:B------:R-:W-:Y:S01]  /*7250*/  ISETP.LT.AND P1, PT, R18, UR6, !P0 ;  /* 0x0000000612007c0c */ /* 0x000fe2000c721270 */
[----:B------:R0:W-:Y:S01]  /*7260*/  @P2 STG.E.U8 desc[UR12][R20.64], R23 ;  /* 0x0000001714002986 */ /* 0x0001e2000c10110c */
[----:B------:R-:W-:Y:S01]  /*7270*/  PRMT R19, R5, 0x7773, RZ ;  /* 0x0000777305137816 */ /* 0x000fe200000000ff */
[C---:B------:R-:W-:Y:S01]  /*7280*/  IMAD R18, R4.reuse, R3, RZ ;  /* 0x0000000304127224 */ /* 0x040fe200078e02ff */
[----:B------:R-:W-:Y:S01]  /*7290*/  ISETP.LT.AND P2, PT, R4, UR5, !P0 ;  /* 0x0000000504007c0c */ /* 0x000fe2000c741270 */
[----:B------:R-:W-:Y:S01]  /*72a0*/  ULDC UR5, c[0x0][0x22c] ;  /* 0x00008b0000057ab9 */ /* 0x000fe20000000800 */
[-C--:B------:R-:W-:Y:S01]  /*72b0*/  IADD3 R4, P5, R40, R14.reuse, RZ ;  /* 0x0000000e28047210 */ /* 0x080fe20007fbe0ff */
[----:B------:R2:W-:Y:S01]  /*72c0*/  @P6 STG.E.U8 desc[UR12][R8.64], R19 ;  /* 0x0000001308006986 */ /* 0x0005e2000c10110c */
[----:B-1----:R-:W-:Y:S01]  /*72d0*/  IADD3 R10, P6, R18, R14, RZ ;  /* 0x0000000e120a7210 */ /* 0x002fe20007fde0ff */
[----:B------:R-:W-:Y:S01]  /*72e0*/  VIADD R22, R16, 0x168 ;  /* 0x0000016810167836 */ /* 0x000fe20000000000 */
[-C--:B------:R-:W-:Y:S01]  /*72f0*/  LEA.HI.X.SX32 R5, R40, R15.reuse, 0x1, P5 ;  /* 0x0000000f28057211 */ /* 0x080fe200028f0eff */
[----:B------:R-:W-:Y:S01]  /*7300*/  IMAD R40, R3, 0x10, R40 ;  /* 0x0000001003287824 */ /* 0x000fe200078e0228 */
[----:B------:R-:W-:Y:S01]  /*7310*/  LEA.HI.X.SX32 R11, R18, R15, 0x1, P6 ;  /* 0x0000000f120b7211 */ /* 0x000fe200030f0eff */
[----:B------:R-:W-:Y:S01]  /*7320*/  ULDC UR6, c[0x0][0x22c] ;  /* 0x00008b0000067ab9 */ /* 0x000fe20000000800 */
[----:B0-----:R-:W-:-:S02]  /*7330*/  PRMT R23, R6, 0x7770, RZ ;  /* 0x0000777006177816 */ /* 0x001fc400000000ff */
[----:B------:R-:W-:-:S03]  /*7340*/  PRMT R21, R6, 0x7771, RZ ;  /* 0x0000777106157816 */ /* 0x000fc600000000ff */
[----:B------:R0:W-:Y:S01]  /*7350*/  @P4 STG.E.U8 desc[UR12][R4.64], R23 ;  /* 0x0000001704004986 */ /* 0x0001e2000c10110c */
[----:B--2---:R-:W-:Y:S01]  /*7360*/  VIADD R8, R16, 0x158 ;  /* 0x0000015810087836 */ /* 0x004fe20000000000 */
[----:B------:R-:W-:Y:S01]  /*7370*/  ISETP.LT.AND P5, PT, R17, UR5, !P0 ;  /* 0x0000000511007c0c */ /* 0x000fe2000c7a1270 */
[----:B------:R-:W-:Y:S01]  /*7380*/  ULDC UR5, c[0x0][0x22c] ;  /* 0x00008b0000057ab9 */ /* 0x000fe20000000800 */
[----:B------:R-:W-:Y:S01]  /*7390*/  @P2 STG.E.U8 desc[UR12][R10.64], R21 ;  /* 0x000000150a002986 */ /* 0x000fe2000c10110c */
[-C--:B------:R-:W-:Y:S02]  /*73a0*/  IADD3 R18, P2, R40, R14.reuse, RZ ;  /* 0x0000000e28127210 */ /* 0x080fe40007f5e0ff */
[----:B------:R-:W-:Y:S02]  /*73b0*/  PRMT R17, R6, 0x7772, RZ ;  /* 0x0000777206117816 */ /* 0x000fe400000000ff */
[----:B------:R-:W-:Y:S02]  /*73c0*/  LEA.HI.X.SX32 R19, R40, R15, 0x1, P2 ;  /* 0x0000000f28137211 */ /* 0x000fe400010f0eff */
[C---:B------:R-:W-:Y:S01]  /*73d0*/  ISETP.LT.AND P4, PT, R8.reuse, UR5, !P0 ;  /* 0x0000000508007c0c */ /* 0x040fe2000c781270 */
[----:B------:R-:W-:Y:S01]  /*73e0*/  IMAD R8, R8, R3, RZ ;  /* 0x0000000308087224 */ /* 0x000fe200078e02ff */
[----:B------:R-:W-:Y:S01]  /*73f0*/  ULDC UR5, c[0x0][0x22c] ;  /* 0x00008b0000057ab9 */ /* 0x000fe20000000800 */
[----:B------:R-:W-:Y:S03]  /*7400*/  @P3 STG.E.U8 desc[UR12][R18.64], R17 ;  /* 0x0000001112003986 */ /* 0x000fe6000c10110c */
[----:B0-----:R-:W-:-:S04]  /*7410*/  IADD3 R4, P3, R8, R14, RZ ;  /* 0x0000000e08047210 */ /* 0x001fc80007f7e0ff */
[----:B------:R-:W-:Y:S02]  /*7420*/  LEA.HI.X.SX32 R5, R8, R15, 0x1, P3 ;  /* 0x0000000f08057211 */ /* 0x000fe400018f0eff */
[----:B------:R0:W1:Y:S01]  /*7430*/  LDS.128 R8, [R0+UR4+0x1800] ;  /* 0x0018000400087984 */ /* 0x0000620008000c00 */
[----:B------:R-:W-:Y:S01]  /*7440*/  IMAD R40, R3, 0x10, R40 ;  /* 0x0000001003287824 */ /* 0x000fe200078e0228 */
[C---:B------:R-:W-:Y:S01]  /*7450*/  ISETP.LT.AND P6, PT, R22.reuse, UR5, !P0 ;  /* 0x0000000516007c0c */ /* 0x040fe2000c7c1270 */
[----:B------:R-:W-:Y:S01]  /*7460*/  IMAD R22, R22, R3, RZ ;  /* 0x0000000316167224 */ /* 0x000fe200078e02ff */
[----:B------:R-:W-:Y:S01]  /*7470*/  PRMT R25, R6, 0x7773, RZ ;  /* 0x0000777306197816 */ /* 0x000fe200000000ff */
[----:B------:R-:W-:Y:S01]  /*7480*/  ULDC UR4, c[0x0][0x22c] ;  /* 0x00008b0000047ab9 */ /* 0x000fe20000000800 */
[----:B------:R-:W-:Y:S01]  /*7490*/  IADD3 R20, P3, R40, R14, RZ ;  /* 0x0000000e28147210 */ /* 0x000fe20007f7e0ff */
[----:B------:R-:W-:Y:S01]  /*74a0*/  ULDC UR5, c[0x0][0x22c] ;  /* 0x00008b0000057ab9 */ /* 0x000fe20000000800 */
[----:B0-----:R-:W-:-:S02]  /*74b0*/  VIADD R0, R16, 0x178 ;  /* 0x0000017810007836 */ /* 0x001fc40000000000 */
[-C--:B------:R-:W-:Y:S02]  /*74c0*/  LEA.HI.X.SX32 R21, R40, R15.reuse, 0x1, P3 ;  /* 0x0000000f28157211 */ /* 0x080fe400018f0eff */
[CC--:B------:R-:W-:Y:S01]  /*74d0*/  IADD3 R18, P3, R22.reuse, R14.reuse, RZ ;  /* 0x0000000e16127210 */ /* 0x0c0fe20007f7e0ff */
[----:B------:R-:W-:Y:S01]  /*74e0*/  IMAD R40, R3, 0x10, R40 ;  /* 0x0000001003287824 */ /* 0x000fe200078e0228 */
[C---:B------:R-:W-:Y:S02]  /*74f0*/  PRMT R23, R7.reuse, 0x7770, RZ ;  /* 0x0000777007177816 */ /* 0x040fe400000000ff */
[----:B------:R-:W-:Y:S02]  /*7500*/  LEA.HI.X.SX32 R19, R22, R15, 0x1, P3 ;  /* 0x0000000f16137211 */ /* 0x000fe400018f0eff */
[----:B------:R-:W-:Y:S02]  /*7510*/  PRMT R17, R7, 0x7771, RZ ;  /* 0x0000777107117816 */ /* 0x000fe400000000ff */
[C---:B------:R-:W-:Y:S01]  /*7520*/  ISETP.LT.AND P3, PT, R0.reuse, UR4, !P0 ;  /* 0x0000000400007c0c */ /* 0x040fe2000c761270 */
[----:B------:R-:W-:Y:S01]  /*7530*/  IMAD R0, R0, R3, RZ ;  /* 0x0000000300007224 */ /* 0x000fe200078e02ff */
[----:B------:R0:W-:Y:S01]  /*7540*/  @P4 STG.E.U8 desc[UR12][R4.64], R25 ;  /* 0x0000001904004986 */ /* 0x0001e2000c10110c */
[----:B------:R-:W-:Y:S01]  /*7550*/  ISETP.LT.AND P2, PT, R38, UR6, !P0 ;  /* 0x0000000626007c0c */ /* 0x000fe2000c741270 */
[----:B------:R-:W-:Y:S01]  /*7560*/  ULDC UR4, c[0x0][0x22c] ;  /* 0x00008b0000047ab9 */ /* 0x000fe20000000800 */
[----:B------:R-:W-:Y:S01]  /*7570*/  ULDC UR6, c[0x0][0x22c] ;  /* 0x00008b0000067ab9 */ /* 0x000fe20000000800 */
[----:B------:R2:W-:Y:S04]  /*7580*/  @P1 STG.E.U8 desc[UR12][R20.64], R23 ;  /* 0x0000001714001986 */ /* 0x0005e8000c10110c */
[----:B------:R3:W-:Y:S01]  /*7590*/  @P6 STG.E.U8 desc[UR12][R18.64], R17 ;  /* 0x0000001112006986 */ /* 0x0007e2000c10110c */
[----:B0-----:R-:W-:-:S02]  /*75a0*/  IADD3 R4, P1, R40, R14, RZ ;  /* 0x0000000e28047210 */ /* 0x001fc40007f3e0ff */
[----:B--2---:R-:W-:Y:S02]  /*75b0*/  IADD3 R20, P6, R0, R14, RZ ;  /* 0x0000000e00147210 */ /* 0x004fe40007fde0ff */
[-C--:B------:R-:W-:Y:S02]  /*75c0*/  LEA.HI.X.SX32 R5, R40, R15.reuse, 0x1, P1 ;  /* 0x0000000f28057211 */ /* 0x080fe400008f0eff */
[----:B------:R-:W-:Y:S01]  /*75d0*/  PRMT R25, R7, 0x7772, RZ ;  /* 0x0000777207197816 */ /* 0x000fe200000000ff */
[----:B------:R-:W-:Y:S01]  /*75e0*/  IMAD R40, R3, 0x10, R40 ;  /* 0x0000001003287824 */ /* 0x000fe200078e0228 */
[----:B------:R-:W-:Y:S02]  /*75f0*/  LEA.HI.X.SX32 R21, R0, R15, 0x1, P6 ;  /* 0x0000000f00157211 */ /* 0x000fe400030f0eff */
[----:B------:R-:W-:Y:S01]  /*7600*/  PRMT R23, R7, 0x7773, RZ ;  /* 0x0000777307177816 */ /* 0x000fe200000000ff */
[----:B------:R0:W-:Y:S01]  /*7610*/  @P5 STG.E.U8 desc[UR12][R4.64], R25 ;  /* 0x0000001904005986 */ /* 0x0001e2000c10110c */
[----:B------:R-:W-:-:S03]  /*7620*/  VIADD R0, R16, 0x188 ;  /* 0x0000018810007836 */ /* 0x000fc60000000000 */
[----:B------:R2:W-:Y:S01]  /*7630*/  @P3 STG.E.U8 desc[UR12][R20.64], R23 ;  /* 0x0000001714003986 */ /* 0x0005e2000c10110c */
[----:B------:R-:W-:Y:S01]  /*7640*/  IADD3 R6, P3, R40, R14, RZ ;  /* 0x0000000e28067210 */ /* 0x000fe20007f7e0ff */
[----:B---3--:R-:W-:Y:S01]  /*7650*/  IMAD R17, R0, R3, RZ ;  /* 0x0000000300117224 */ /* 0x008fe200078e02ff */
[----:B------:R-:W-:Y:S01]  /*7660*/  ISETP.LT.AND P1, PT, R37, UR4, !P0 ;  /* 0x0000000425007c0c */ /* 0x000fe2000c721270 */
[----:B------:R-:W-:Y:S01]  /*7670*/  ULDC UR4, c[0x0][0x22c] ;  /* 0x00008b0000047ab9 */ /* 0x000fe20000000800 */
[----:B------:R-:W-:Y:S01]  /*7680*/  LEA.HI.X.SX32 R7, R40, R15, 0x1, P3 ;  /* 0x0000000f28077211 */ /* 0x000fe200018f0eff */
[----:B------:R-:W-:Y:S01]  /*7690*/  IMAD R40, R3, 0x10, R40 ;  /* 0x0000001003287824 */ /* 0x000fe200078e0228 */
[----:B-1----:R-:W-:Y:S02]  /*76a0*/  PRMT R27, R8, 0x7770, RZ ;  /* 0x00007770081b7816 */ /* 0x002fe400000000ff */
[----:B------:R-:W-:Y:S01]  /*76b0*/  ISETP.LT.AND P6, PT, R0, UR4, !P0 ;  /* 0x0000000400007c0c */ /* 0x000fe2000c7c1270 */
[----:B------:R-:W-:Y:S01]  /*76c0*/  VIADD R0, R16, 0x198 ;  /* 0x0000019810007836 */ /* 0x000fe20000000000 */
[----:B------:R-:W-:-:S02]  /*76d0*/  ISETP.LT.AND P4, PT, R34, UR6, !P0 ;  /* 0x0000000622007c0c */ /* 0x000fc4000c781270 */
[CC--:B0-----:R-:W-:Y:S01]  /*76e0*/  IADD3 R4, P5, R17.reuse, R14.reuse, RZ ;  /* 0x0000000e11047210 */ /* 0x0c1fe20007fbe0ff */
[----:B------:R0:W-:Y:S01]  /*76f0*/  @P2 STG.E.U8 desc[UR12][R6.64], R27 ;  /* 0x0000001b06002986 */ /* 0x0001e2000c10110c */
[----:B------:R-:W-:Y:S01]  /*7700*/  ULDC UR4, c[0x0][0x22c] ;  /* 0x00008b0000047ab9 */ /* 0x000fe20000000800 */
[----:B------:R-:W-:Y:S01]  /*7710*/  IADD3 R18, P2, R40, R14, RZ ;  /* 0x0000000e28127210 */ /* 0x000fe20007f5e0ff */
[----:B------:R-:W-:Y:S01]  /*7720*/  ULDC UR6, c[0x0][0x22c] ;  /* 0x00008b0000067ab9 */ /* 0x000fe20000000800 */
[----:B------:R-:W-:Y:S02]  /*7730*/  LEA.HI.X.SX32 R5, R17, R15, 0x1, P5 ;  /* 0x0000000f11057211 */ /* 0x000fe400028f0eff */
[----:B------:R-:W-:Y:S01]  /*7740*/  ISETP.LT.AND P5, PT, R0, UR4, !P0 ;  /* 0x0000000400007c0c */ /* 0x000fe2000c7a1270 */
[----:B------:R-:W-:Y:S01]  /*7750*/  ULDC UR4, c[0x0][0x22c] ;  /* 0x00008b0000047ab9 */ /* 0x000fe20000000800 */
[----:B--2---:R-:W-:Y:S01]  /*7760*/  PRMT R21, R8, 0x7771, RZ ;  /* 0x0000777108157816 */ /* 0x004fe200000000ff */
[----:B0-----:R-:W-:Y:S01]  /*7770*/  IMAD R7, R0, R3, RZ ;  /* 0x0000000300077224 */ /* 0x001fe200078e02ff */
[----:B------:R-:W-:Y:S01]  /*7780*/  LEA.HI.X.SX32 R19, R40, R15, 0x1, P2 ;  /* 0x0000000f28137211 */ /* 0x000fe200010f0eff */
[----:B------:R-:W-:Y:S01]  /*7790*/  VIADD R0, R16, 0x1a8 ;  /* 0x000001a810007836 */ /* 0x000fe20000000000 */
[----:B------:R-:W-:-:S02]  /*77a0*/  PRMT R17, R8, 0x7772, RZ ;  /* 0x0000777208117816 */ /* 0x000fc400000000ff */
[-C--:B------:R-:W-:Y:S01]  /*77b0*/  IADD3 R6, P2, R7, R14.reuse, RZ ;  /* 0x0000000e07067210 */ /* 0x080fe20007f5e0ff */
[----:B------:R0:W-:Y:S01]  /*77c0*/  @P6 STG.E.U8 desc[UR12][R4.64], R21 ;  /* 0x0000001504006986 */ /* 0x0001e2000c10110c */
[----:B------:R-:W-:Y:S01]  /*77d0*/  PRMT R23, R8, 0x7773, RZ ;  /* 0x0000777308177816 */ /* 0x000fe200000000ff */
[----:B------:R-:W-:Y:S01]  /*77e0*/  IMAD R40, R3, 0x10, R40 ;  /* 0x0000001003287824 */ /* 0x000fe200078e0228 */
[----:B------:R-:W-:Y:S01]  /*77f0*/  LEA.HI.X.SX32 R7, R7, R15, 0x1, P2 ;  /* 0x0000000f07077211 */ /* 0x000fe200010f0eff */
[----:B------:R1:W-:Y:S01]  /*7800*/  @P4 STG.E.U8 desc[UR12][R18.64], R17 ;  /* 0x0000001112004986 */ /* 0x0003e2000c10110c */
[C---:B------:R-:W-:Y:S01]  /*7810*/  ISETP.LT.AND P4, PT, R0.reuse, UR4, !P0 ;  /* 0x0000000400007c0c */ /* 0x040fe2000c781270 */
[----:B------:R-:W-:Y:S01]  /*7820*/  IMAD R0, R0, R3, RZ ;  /* 0x0000000300007224 */ /* 0x000fe200078e02ff */
[----:B------:R-:W-:Y:S01]  /*7830*/  ULDC UR4, c[0x0][0x22c] ;  /* 0x00008b0000047ab9 */ /* 0x000fe20000000800 */
[----:B------:R2:W-:Y:S01]  /*7840*/  @P5 STG.E.U8 desc[UR12][R6.64], R23 ;  /* 0x0000001706005986 */ /* 0x0005e2000c10110c */
[----:B0-----:R-:W-:-:S02]  /*7850*/  IADD3 R4, P6, R40, R14, RZ ;  /* 0x0000000e28047210 */ /* 0x001fc40007fde0ff */
[-C--:B-1----:R-:W-:Y:S02]  /*7860*/  IADD3 R18, P5, R0, R14.reuse, RZ ;  /* 0x0000000e00127210 */ /* 0x082fe40007fbe0ff */
[-C--:B------:R-:W-:Y:S02]  /*7870*/  LEA.HI.X.SX32 R5, R40, R15.reuse, 0x1, P6 ;  /* 0x0000000f28057211 */ /* 0x080fe400030f0eff */
[----:B------:R-:W-:Y:S01]  /*7880*/  PRMT R21, R9, 0x7770, RZ ;  /* 0x0000777009157816 */ /* 0x000fe200000000ff */
[----:B------:R-:W-:Y:S01]  /*7890*/  IMAD R40, R3, 0x10, R40 ;  /* 0x0000001003287824 */ /* 0x000fe200078e0228 */
[----:B------:R-:W-:Y:S01]  /*78a0*/  LEA.HI.X.SX32 R19, R0, R15, 0x1, P5 ;  /* 0x0000000f00137211 */ /* 0x000fe200028f0eff */
[C---:B------:R-:W-:Y:S01]  /*78b0*/  VIADD R8, R16.reuse, 0x1b8 ;  /* 0x000001b810087836 */ /* 0x040fe20000000000 */
[----:B------:R-:W-:Y:S02]  /*78c0*/  PRMT R17, R9, 0x7771, RZ ;  /* 0x0000777109117816 */ /* 0x000fe400000000ff */
[----:B------:R-:W-:Y:S01]  /*78d0*/  ISETP.LT.AND P3, PT, R35, UR5, !P0 ;  /* 0x0000000523007c0c */ /* 0x000fe2000c761270 */
[----:B------:R0:W-:Y:S01]  /*78e0*/  @P1 STG.E.U8 desc[UR12][R4.64], R21 ;  /* 0x0000001504001986 */ /* 0x0001e2000c10110c */
[----:B------:R-:W-:Y:S01]  /*78f0*/  ISETP.LT.AND P5, PT, R13, UR4, !P0 ;  /* 0x000000040d007c0c */ /* 0x000fe2000c7a1270 */
[----:B------:R-:W-:Y:S01]  /*7900*/  ULDC UR4, c[0x0][0x22c] ;  /* 0x00008b0000047ab9 */ /* 0x000fe20000000800 */
[----:B------:R-:W-:Y:S01]  /*7910*/  ULDC UR5, c[0x0][0x22c] ;  /* 0x00008b0000057ab9 */ /* 0x000fe20000000800 */
[----:B------:R1:W-:Y:S01]  /*7920*/  @P4 STG.E.U8 desc[UR12][R18.64], R17 ;  /* 0x0000001112004986 */ /* 0x0003e2000c10110c */
[----:B------:R-:W-:Y:S01]  /*7930*/  VIADD R0, R16, 0x1c8 ;  /* 0x000001c810007836 */ /* 0x000fe20000000000 */
[----:B--2---:R-:W-:-:S02]  /*7940*/  IADD3 R6, P6, R40, R14, RZ ;  /* 0x0000000e28067210 */ /* 0x004fc40007fde0ff */
[C---:B------:R-:W-:Y:S01]  /*7950*/  ISETP.LT.AND P4, PT, R8.reuse, UR4, !P0 ;  /* 0x0000000408007c0c */ /* 0x040fe2000c781270 */
[----:B------:R-:W-:Y:S01]  /*7960*/  IMAD R8, R8, R3, RZ ;  /* 0x0000000308087224 */ /* 0x000fe200078e02ff */
[----:B------:R-:W-:Y:S01]  /*7970*/  ISETP.LT.AND P2, PT, R36, UR5, !P0 ;  /* 0x0000000524007c0c */ /* 0x000fe2000c741270 */
[----:B------:R-:W-:Y:S01]  /*7980*/  ULDC UR5, c[0x0][0x22c] ;  /* 0x00008b0000057ab9 */ /* 0x000fe20000000800 */
[----:B------:R-:W-:Y:S01]  /*7990*/  LEA.HI.X.SX32 R7, R40, R15, 0x1, P6 ;  /* 0x0000000f28077211 */ /* 0x000fe200030f0eff */
[----:B------:R-:W-:Y:S01]  /*79a0*/  IMAD R40, R3, 0x10, R40 ;  /* 0x0000001003287824 */ /* 0x000fe200078e0228 */
[----:B------:R-:W-:Y:S01]  /*79b0*/  PRMT R23, R9, 0x7772, RZ ;  /* 0x0000777209177816 */ /* 0x000fe200000000ff */
[----:B------:R-:W-:Y:S01]  /*79c0*/  ULDC UR4, c[0x0][0x22c] ;  /* 0x00008b0000047ab9 */ /* 0x000fe20000000800 */
[C---:B------:R-:W-:Y:S01]  /*79d0*/  ISETP.LT.AND P1, PT, R0.reuse, UR5, !P0 ;  /* 0x0000000500007c0c */ /* 0x040fe2000c721270 */
[----:B------:R-:W-:Y:S01]  /*79e0*/  IMAD R0, R0, R3, RZ ;  /* 0x0000000300007224 */ /* 0x000fe200078e02ff */
[-C--:B0-----:R-:W-:Y:S01]  /*79f0*/  IADD3 R4, P6, R8, R14.reuse, RZ ;  /* 0x0000000e08047210 */ /* 0x081fe20007fde0ff */
[----:B------:R0:W-:Y:S01]  /*7a00*/  @P3 STG.E.U8 desc[UR12][R6.64], R23 ;  /* 0x0000001706003986 */ /* 0x0001e2000c10110c */
[----:B-1----:R-:W-:Y:S01]  /*7a10*/  IADD3 R18, P3, R40, R14, RZ ;  /* 0x0000000e28127210 */ /* 0x002fe20007f7e0ff */
[----:B------:R-:W-:Y:S01]  /*7a20*/  ULDC UR5, c[0x0][0x22c] ;  /* 0x00008b0000057ab9 */ /* 0x000fe20000000800 */
[----:B------:R-:W-:-:S02]  /*7a30*/  LEA.HI.X.SX32 R5, R8, R15, 0x1, P6 ;  /* 0x0000000f08057211 */ /* 0x000fc400030f0eff */
[----:B------:R-:W-:Y:S02]  /*7a40*/  IADD3 R8, P6, R0, R14, RZ ;  /* 0x0000000e00087210 */ /* 0x000fe40007fde0ff */
[----:B------:R-:W-:Y:S02]  /*7a50*/  PRMT R21, R9, 0x7773, RZ ;  /* 0x0000777309157816 */ /* 0x000fe400000000ff */
[-C--:B------:R-:W-:Y:S02]  /*7a60*/  LEA.HI.X.SX32 R19, R40, R15.reuse, 0x1, P3 ;  /* 0x0000000f28137211 */ /* 0x080fe400018f0eff */
[----:B------:R-:W-:Y:S01]  /*7a70*/  PRMT R17, R10, 0x7770, RZ ;  /* 0x000077700a117816 */ /* 0x000fe200000000ff */
[----:B------:R-:W-:Y:S01]  /*7a80*/  IMAD R40, R3, 0x10, R40 ;  /* 0x0000001003287824 */ /* 0x000fe200078e0228 */
[----:B------:R-:W-:Y:S02]  /*7a90*/  LEA.HI.X.SX32 R9, R0, R15, 0x1, P6 ;  /* 0x0000000f00097211 */ /* 0x000fe400030f0eff */
[----:B------:R-:W-:Y:S01]  /*7aa0*/  PRMT R13, R10, 0x7771, RZ ;  /* 0x000077710a0d7816 */ /* 0x000fe200000000ff */
[----:B------:R1:W-:Y:S01]  /*7ab0*/  @P4 STG.E.U8 desc[UR12][R4.64], R21 ;  /* 0x0000001504004986 */ /* 0x0003e2000c10110c */
[----:B------:R-:W-:Y:S01]  /*7ac0*/  ISETP.LT.AND P3, PT, R12, UR4, !P0 ;  /* 0x000000040c007c0c */ /* 0x000fe2000c761270 */
[C---:B------:R-:W-:Y:S01]  /*7ad0*/  VIADD R12, R16.reuse, 0x1d8 ;  /* 0x000001d8100c7836 */ /* 0x040fe20000000000 */
[----:B------:R-:W-:Y:S01]  /*7ae0*/  ULDC UR4, c[0x0][0x22c] ;  /* 0x00008b0000047ab9 */ /* 0x000fe20000000800 */
[----:B------:R2:W-:Y:S01]  /*7af0*/  @P2 STG.E.U8 desc[UR12][R18.64], R17 ;  /* 0x0000001112002986 */ /* 0x0005e2000c10110c */
[----:B0-----:R-:W-:-:S02]  /*7b00*/  VIADD R6, R16, 0x1e8 ;  /* 0x000001e810067836 */ /* 0x001fc40000000000 */
[----:B------:R-:W-:Y:S01]  /*7b10*/  VIADD R0, R16, 0x1f8 ;  /* 0x000001f810007836 */ /* 0x000fe20000000000 */
[----:B------:R0:W-:Y:S01]  /*7b20*/  @P1 STG.E.U8 desc[UR12][R8.64], R13 ;  /* 0x0000000d08001986 */ /* 0x0001e2000c10110c */
[C---:B------:R-:W-:Y:S01]  /*7b30*/  IMAD R16, R3.reuse, 0x10, R40 ;  /* 0x0000001003107824 */ /* 0x040fe200078e0228 */
[-C--:B-1----:R-:W-:Y:S02]  /*7b40*/  IADD3 R4, P1, R40, R14.reuse, RZ ;  /* 0x0000000e28047210 */ /* 0x082fe40007f3e0ff */
[C---:B------:R-:W-:Y:S01]  /*7b50*/  ISETP.LT.AND P4, PT, R12.reuse, UR4, !P0 ;  /* 0x000000040c007c0c */ /* 0x040fe2000c781270 */
[----:B------:R-:W-:Y:S01]  /*7b60*/  IMAD R12, R12, R3, RZ ;  /* 0x000000030c0c7224 */ /* 0x000fe200078e02ff */
[----:B------:R-:W-:Y:S01]  /*7b70*/  LEA.HI.X.SX32 R5, R40, R15, 0x1, P1 ;  /* 0x0000000f28057211 */ /* 0x000fe200008f0eff */
[-C--:B--2---:R-:W-:Y:S01]  /*7b80*/  IMAD R18, R0, R3.reuse, RZ ;  /* 0x0000000300127224 */ /* 0x084fe200078e02ff */
[C---:B------:R-:W-:Y:S01]  /*7b90*/  ISETP.LT.AND P2, PT, R6.reuse, UR5, !P0 ;  /* 0x0000000506007c0c */ /* 0x040fe2000c741270 */
[----:B------:R-:W-:Y:S01]  /*7ba0*/  ULDC UR4, c[0x0][0x22c] ;  /* 0x00008b0000047ab9 */ /* 0x000fe20000000800 */
[----:B0-----:R-:W-:Y:S01]  /*7bb0*/  IMAD R13, R6, R3, RZ ;  /* 0x00000003060d7224 */ /* 0x001fe200078e02ff */
[----:B------:R-:W-:Y:S01]  /*7bc0*/  IADD3 R8, P1, R16, R14, RZ ;  /* 0x0000000e10087210 */ /* 0x000fe20007f3e0ff */
[----:B------:R-:W-:-:S03]  /*7bd0*/  IMAD R3, R3, 0x10, R16 ;  /* 0x0000001003037824 */ /* 0x000fc600078e0210 */
[-C--:B------:R-:W-:Y:S02]  /*7be0*/  LEA.HI.X.SX32 R9, R16, R15.reuse, 0x1, P1 ;  /* 0x0000000f10097211 */ /* 0x080fe400008f0eff */
[CC--:B------:R-:W-:Y:S02]  /*7bf0*/  IADD3 R16, P1, R3.reuse, R14.reuse, RZ ;  /* 0x0000000e03107210 */ /* 0x0c0fe40007f3e0ff */
[----:B------:R-:W-:Y:S02]  /*7c00*/  IADD3 R6, P6, R12, R14, RZ ;  /* 0x0000000e0c067210 */ /* 0x000fe40007fde0ff */
[----:B------:R-:W-:Y:S02]  /*7c10*/  LEA.HI.X.SX32 R17, R3, R15, 0x1, P1 ;  /* 0x0000000f03117211 */ /* 0x000fe400008f0eff */
[----:B------:R-:W-:Y:S02]  /*7c20*/  ISETP.LT.AND P1, PT, R2, UR6, !P0 ;  /* 0x0000000602007c0c */ /* 0x000fe4000c721270 */
[----:B------:R-:W-:-:S02]  /*7c30*/  ISETP.LT.AND P0, PT, R0, UR4, !P0 ;  /* 0x0000000400007c0c */ /* 0x000fc4000c701270 */
[----:B------:R-:W-:Y:S02]  /*7c40*/  LEA.HI.X.SX32 R7, R12, R15, 0x1, P6 ;  /* 0x0000000f0c077211 */ /* 0x000fe400030f0eff */
[----:B------:R-:W-:Y:S02]  /*7c50*/  IADD3 R12, P6, R13, R14, RZ ;  /* 0x0000000e0d0c7210 */ /* 0x000fe40007fde0ff */
[C---:B------:R-:W-:Y:S02]  /*7c60*/  PRMT R25, R10.reuse, 0x7772, RZ ;  /* 0x000077720a197816 */ /* 0x040fe400000000ff */
[----:B------:R-:W-:Y:S02]  /*7c70*/  PRMT R23, R10, 0x7773, RZ ;  /* 0x000077730a177816 */ /* 0x000fe400000000ff */
[C---:B------:R-:W-:Y:S02]  /*7c80*/  PRMT R3, R11.reuse, 0x7773, RZ ;  /* 0x000077730b037816 */ /* 0x040fe400000000ff */
[----:B------:R-:W-:-:S02]  /*7c90*/  PRMT R19, R11, 0x7772, RZ ;  /* 0x000077720b137816 */ /* 0x000fc400000000ff */
[C---:B------:R-:W-:Y:S02]  /*7ca0*/  PRMT R21, R11.reuse, 0x7771, RZ ;  /* 0x000077710b157816 */ /* 0x040fe400000000ff */
[----:B------:R-:W-:Y:S02]  /*7cb0*/  PRMT R11, R11, 0x7770, RZ ;  /* 0x000077700b0b7816 */ /* 0x000fe400000000ff */
[----:B------:R-:W-:Y:S01]  /*7cc0*/  LEA.HI.X.SX32 R13, R13, R15, 0x1, P6 ;  /* 0x0000000f0d0d7211 */ /* 0x000fe200030f0eff */
[----:B------:R0:W-:Y:S01]  /*7cd0*/  @P5 STG.E.U8 desc[UR12][R4.64], R25 ;  /* 0x0000001904005986 */ /* 0x0001e2000c10110c */
[----:B------:R-:W-:-:S03]  /*7ce0*/  IADD3 R14, P6, R18, R14, RZ ;  /* 0x0000000e120e7210 */ /* 0x000fc60007fde0ff */
[----:B------:R0:W-:Y:S04]  /*7cf0*/  @P4 STG.E.U8 desc[UR12][R6.64], R23 ;  /* 0x0000001706004986 */ /* 0x0001e8000c10110c */
[----:B------:R0:W-:Y:S04]  /*7d00*/  @P3 STG.E.U8 desc[UR12][R8.64], R11 ;  /* 0x0000000b08003986 */ /* 0x0001e8000c10110c */
[----:B------:R0:W-:Y:S01]  /*7d10*/  @P2 STG.E.U8 desc[UR12][R12.64], R21 ;  /* 0x000000150c002986 */ /* 0x0001e2000c10110c */
[----:B------:R-:W-:-:S03]  /*7d20*/  LEA.HI.X.SX32 R15, R18, R15, 0x1, P6 ;  /* 0x0000000f120f7211 */ /* 0x000fc600030f0eff */
[----:B------:R0:W-:Y:S01]  /*7d30*/  @P1 STG.E.U8 desc[UR12][R16.64], R19 ;  /* 0x0000001310001986 */ /* 0x0001e2000c10110c */
[----:B------:R-:W-:Y:S05]  /*7d40*/  @!P0 EXIT ;  /* 0x000000000000894d */ /* 0x000fea0003800000 */
[----:B------:R-:W-:Y:S01]  /*7d50*/  STG.E.U8 desc[UR12][R14.64], R3 ;  /* 0x000000030e007986 */ /* 0x000fe2000c10110c */
[----:B------:R-:W-:Y:S05]  /*7d60*/  EXIT ;  /* 0x000000000000794d */ /* 0x000fea0003800000 */
.L_x_3:
[----:B------:R-:W-:-:S00]  /*7d70*/  BRA `(.L_x_3) ;  /* 0xfffffffc00fc7947 */ /* 0x000fc0000383ffff */
[----:B------:R-:W-:-:S00]  /*7d80*/  NOP ;  /* 0x0000000000007918 */ /* 0x000fc00000000000 */
[----:B------:R-:W-:-:S00]  /*7d90*/  NOP ;  /* 0x0000000000007918 */ /* 0x000fc00000000000 */
[----:B------:R-:W-:-:S00]  /*7da0*/  NOP ;  /* 0x0000000000007918 */ /* 0x000fc00000000000 */
[----:B------:R-:W-:-:S00]  /*7db0*/  NOP ;  /* 0x0000000000007918 */ /* 0x000fc00000000000 */
[----:B------:R-:W-:-:S00]  /*7dc0*/  NOP ;  /* 0x0000000000007918 */ /* 0x000fc00000000000 */
[----:B------:R-:W-:-:S00]  /*7dd0*/  NOP ;  /* 0x0000000000007918 */ /* 0x000fc00000000000 */
[----:B------:R-:W-:-:S00]  /*7de0*/  NOP ;  /* 0x0000000000007918 */ /* 0x000fc00000000000 */
[----:B------:R-:W-:-:S00]  /*7df0*/  NOP ;  /* 0x0000000000007918 */ /* 0x000fc00000000000 */
.L_x_4:


//--------------------- .nv.shared.matmul_kernel  --------------------------
	.section	.nv.shared.matmul_kernel,"aw",@nobits
	.sectionflags	@""
	.align	16
	.zero		1024


//--------------------- .nv.shared.reserved.0     --------------------------
	.section	.nv.shared.reserved.0,"aw",@nobits
	.weak		__nv_reservedSMEM_offset_0_alias
	.size		__nv_reservedSMEM_offset_0_alias, 0, 0
	.other		__nv_reservedSMEM_offset_0_alias,@"STO_CUDA_RESERVED_SHARED STV_DEFAULT"
__nv_reservedSMEM_offset_0_alias:
	.zero		0


//--------------------- .nv.constant0.matmul_kernel --------------------------
	.section	.nv.constant0.matmul_kernel,"a",@progbits
	.sectionflags	@""
	.align	4
.nv.constant0.matmul_kernel:
	.zero		608


//--------------------- SYMBOLS --------------------------

	.type		.nv.reservedSmem.offset0,@object
	.size		.nv.reservedSmem.offset0,0x4
